// auto-generated by cutlass_sweep.epilogue — config: {"arch": "sm_90", "cluster_m": 1, "cluster_n": 1, "dtype": "bf16", "fusion": "relu", "tile_k": 64, "tile_m": 128, "tile_n": 128}
#include "cutlass/cutlass.h"
#include "cutlass/gemm/collective/collective_builder.hpp"
#include "cutlass/gemm/device/gemm_universal_adapter.h"
#include "cutlass/gemm/kernel/gemm_universal.hpp"
#include "cutlass/epilogue/collective/collective_builder.hpp"
#include "cutlass/epilogue/fusion/operations.hpp"
#include "cutlass/epilogue/thread/activation.h"

using Elem = cutlass::bfloat16_t;
using Acc  = float;
using TileShape    = cute::Shape<cute::_128, cute::_128, cute::_64>;
using ClusterShape = cute::Shape<cute::_1, cute::_1, cute::_1>;
using FusionOp     = cutlass::epilogue::fusion::LinCombEltAct<cutlass::epilogue::thread::ReLU, Elem, Acc>;

using CollectiveEpilogue = typename cutlass::epilogue::collective::CollectiveBuilder<
    cutlass::arch::Sm90, cutlass::arch::OpClassTensorOp,
    TileShape, ClusterShape,
    cutlass::epilogue::collective::EpilogueTileAuto,
    Acc, Acc,
    Elem, cutlass::layout::RowMajor, 128 / cutlass::sizeof_bits<Elem>::value,
    Elem, cutlass::layout::RowMajor, 128 / cutlass::sizeof_bits<Elem>::value,
    cutlass::epilogue::TmaWarpSpecializedCooperative,
    FusionOp
  >::CollectiveOp;

using CollectiveMainloop = typename cutlass::gemm::collective::CollectiveBuilder<
    cutlass::arch::Sm90, cutlass::arch::OpClassTensorOp,
    Elem, cutlass::layout::RowMajor, 128 / cutlass::sizeof_bits<Elem>::value,
    Elem, cutlass::layout::ColumnMajor, 128 / cutlass::sizeof_bits<Elem>::value,
    Acc,
    TileShape, ClusterShape,
    cutlass::gemm::collective::StageCountAutoCarveout<
        static_cast<int>(sizeof(typename CollectiveEpilogue::SharedStorage))>,
    cutlass::gemm::KernelTmaWarpSpecializedCooperative
  >::CollectiveOp;

using GemmKernel = cutlass::gemm::kernel::GemmUniversal<
    cute::Shape<int,int,int,int>, CollectiveMainloop, CollectiveEpilogue>;
using Gemm = cutlass::gemm::device::GemmUniversalAdapter<GemmKernel>;

auto* _anchor = &cutlass::device_kernel<GemmKernel>;


// ===== COMPILED SASS (sm_90a) =====

	.target	sm_90a

	.elftype	@"ET_EXEC"


//--------------------- .note.nv.tkinfo           --------------------------
	.section	.note.nv.tkinfo,"",@"SHT_NOTE"
	.sectionflags	@"SHF_NOTE_NV_TKINFO"
	.tkinfo
        /*0018*/ 	.word	0x00000002
        /*0030*/ 	.string	""
        /*0030*/ 	.string	"ptxas"
        /*0030*/ 	.string	"Cuda compilation tools, release 13.0, V13.0.88"
        /*0030*/ 	.string	"Build cuda_13.0.r13.0/compiler.36424714_0"
        /*0030*/ 	.string	"-arch sm_90a -m 64 "



//--------------------- .note.nv.cuinfo           --------------------------
	.section	.note.nv.cuinfo,"",@"SHT_NOTE"
	.sectionflags	@"SHF_NOTE_NV_CUINFO"
        /*0018*/ 	.short	0x0002
        /*001a*/ 	.short	0x005a
        /*001c*/ 	.short	0x0082
	.zero		2


//--------------------- .nv.info                  --------------------------
	.section	.nv.info,"",@"SHT_CUDA_INFO"
	.align	4


	//----- nvinfo : EIATTR_REGCOUNT
	.align		4
        /*0000*/ 	.byte	0x04, 0x2f
        /*0002*/ 	.short	(.L_18 - .L_17)
	.align		4
.L_17:
        /*0004*/ 	.word	index@(_ZN7cutlass13device_kernelINS_4gemm6kernel13GemmUniversalIN4cute5tupleIJiiiiEEENS1_10collective13CollectiveMmaINS1_34MainloopSm90TmaGmmaWarpSpecializedILi6ENS5_IJNS4_1CILi1EEESB_SB_EEENS1_35KernelTmaWarpSpecializedCooperativeEEENS5_IJNSA_ILi128EEESF_NSA_ILi64EEEEEENS_10bfloat16_tENS5_IJlSB_lEEESI_SJ_NS4_8TiledMMAINS4_8MMA_AtomIJNS4_4SM904GMMA28MMA_64x128x16_F32BF16BF16_SSILNSN_5MajorE0ELSP_0ELNSN_7ScaleInE1ELSQ_1EEEEEENS4_6LayoutINS5_IJNSA_ILi2EEESB_SB_EEENS5_IJSB_NSA_ILi0EEESW_EEEEENS5_IJNS4_10UnderscoreESZ_SZ_EEEEENS4_13SM90_TMA_LOADENS4_14ComposedLayoutINS4_7SwizzleILi3ELi4ELi3EEENS4_18smem_ptr_flag_bitsILi16EEENST_INS5_IJNSA_ILi8EEESG_EEENS5_IJSG_SB_EEEEEEEvNS4_8identityES12_S1C_vS1D_EENS_8epilogue10collective18CollectiveEpilogueINS1F_22Sm90TmaWarpSpecializedILi4ELi2ELi16ELb1ELb0EEEJSH_NS5_IJSF_NSA_ILi32EEEEEESI_SJ_SI_SJ_NS1F_6fusion15FusionCallbacksIS1J_NS1M_13LinCombEltActINS1F_6thread4ReLuESI_fSI_fLNS_15FloatRoundStyleE2EEESH_S1L_JEEES12_NS13_INS14_ILi2ELi4ELi3EEES17_NST_INS5_IJS18_S1K_EEENS5_IJS1K_SB_EEEEEEENS4_17SM75_U32x4_LDSM_NENS4_14SM90_TMA_STOREES1Y_NS4_17SM90_U32x4_STSM_NENS4_9Copy_AtomIJS21_NS_6half_tEEEEvEEEvvEEEEvNT_6ParamsE)
        /*0008*/ 	.word	0x000000a8


	//----- nvinfo : EIATTR_FRAME_SIZE
	.align		4
.L_18:
        /*000c*/ 	.byte	0x04, 0x11
        /*000e*/ 	.short	(.L_20 - .L_19)
	.align		4
.L_19:
        /*0010*/ 	.word	index@(_ZN7cutlass13device_kernelINS_4gemm6kernel13GemmUniversalIN4cute5tupleIJiiiiEEENS1_10collective13CollectiveMmaINS1_34MainloopSm90TmaGmmaWarpSpecializedILi6ENS5_IJNS4_1CILi1EEESB_SB_EEENS1_35KernelTmaWarpSpecializedCooperativeEEENS5_IJNSA_ILi128EEESF_NSA_ILi64EEEEEENS_10bfloat16_tENS5_IJlSB_lEEESI_SJ_NS4_8TiledMMAINS4_8MMA_AtomIJNS4_4SM904GMMA28MMA_64x128x16_F32BF16BF16_SSILNSN_5MajorE0ELSP_0ELNSN_7ScaleInE1ELSQ_1EEEEEENS4_6LayoutINS5_IJNSA_ILi2EEESB_SB_EEENS5_IJSB_NSA_ILi0EEESW_EEEEENS5_IJNS4_10UnderscoreESZ_SZ_EEEEENS4_13SM90_TMA_LOADENS4_14ComposedLayoutINS4_7SwizzleILi3ELi4ELi3EEENS4_18smem_ptr_flag_bitsILi16EEENST_INS5_IJNSA_ILi8EEESG_EEENS5_IJSG_SB_EEEEEEEvNS4_8identityES12_S1C_vS1D_EENS_8epilogue10collective18CollectiveEpilogueINS1F_22Sm90TmaWarpSpecializedILi4ELi2ELi16ELb1ELb0EEEJSH_NS5_IJSF_NSA_ILi32EEEEEESI_SJ_SI_SJ_NS1F_6fusion15FusionCallbacksIS1J_NS1M_13LinCombEltActINS1F_6thread4ReLuESI_fSI_fLNS_15FloatRoundStyleE2EEESH_S1L_JEEES12_NS13_INS14_ILi2ELi4ELi3EEES17_NST_INS5_IJS18_S1K_EEENS5_IJS1K_SB_EEEEEEENS4_17SM75_U32x4_LDSM_NENS4_14SM90_TMA_STOREES1Y_NS4_17SM90_U32x4_STSM_NENS4_9Copy_AtomIJS21_NS_6half_tEEEEvEEEvvEEEEvNT_6ParamsE)
        /*0014*/ 	.word	0x00000000


	//----- nvinfo : EIATTR_MIN_STACK_SIZE
	.align		4
.L_20:
        /*0018*/ 	.byte	0x04, 0x12
        /*001a*/ 	.short	(.L_22 - .L_21)
	.align		4
.L_21:
        /*001c*/ 	.word	index@(_ZN7cutlass13device_kernelINS_4gemm6kernel13GemmUniversalIN4cute5tupleIJiiiiEEENS1_10collective13CollectiveMmaINS1_34MainloopSm90TmaGmmaWarpSpecializedILi6ENS5_IJNS4_1CILi1EEESB_SB_EEENS1_35KernelTmaWarpSpecializedCooperativeEEENS5_IJNSA_ILi128EEESF_NSA_ILi64EEEEEENS_10bfloat16_tENS5_IJlSB_lEEESI_SJ_NS4_8TiledMMAINS4_8MMA_AtomIJNS4_4SM904GMMA28MMA_64x128x16_F32BF16BF16_SSILNSN_5MajorE0ELSP_0ELNSN_7ScaleInE1ELSQ_1EEEEEENS4_6LayoutINS5_IJNSA_ILi2EEESB_SB_EEENS5_IJSB_NSA_ILi0EEESW_EEEEENS5_IJNS4_10UnderscoreESZ_SZ_EEEEENS4_13SM90_TMA_LOADENS4_14ComposedLayoutINS4_7SwizzleILi3ELi4ELi3EEENS4_18smem_ptr_flag_bitsILi16EEENST_INS5_IJNSA_ILi8EEESG_EEENS5_IJSG_SB_EEEEEEEvNS4_8identityES12_S1C_vS1D_EENS_8epilogue10collective18CollectiveEpilogueINS1F_22Sm90TmaWarpSpecializedILi4ELi2ELi16ELb1ELb0EEEJSH_NS5_IJSF_NSA_ILi32EEEEEESI_SJ_SI_SJ_NS1F_6fusion15FusionCallbacksIS1J_NS1M_13LinCombEltActINS1F_6thread4ReLuESI_fSI_fLNS_15FloatRoundStyleE2EEESH_S1L_JEEES12_NS13_INS14_ILi2ELi4ELi3EEES17_NST_INS5_IJS18_S1K_EEENS5_IJS1K_SB_EEEEEEENS4_17SM75_U32x4_LDSM_NENS4_14SM90_TMA_STOREES1Y_NS4_17SM90_U32x4_STSM_NENS4_9Copy_AtomIJS21_NS_6half_tEEEEvEEEvvEEEEvNT_6ParamsE)
        /*0020*/ 	.word	0x00000000
.L_22:


//--------------------- .nv.compat                --------------------------
	.section	.nv.compat,"",@"SHT_CUDA_COMPAT_INFO"
	.align	4
        /*0000*/ 	.byte	0x02, 0x09, 0x01, 0x00, 0x02, 0x02, 0x04, 0x00, 0x02, 0x05, 0x05, 0x00, 0x03, 0x07, 0x01, 0x01
        /*0010*/ 	.byte	0x02, 0x03, 0x01, 0x00, 0x02, 0x06, 0x01, 0x00, 0x04, 0x0b, 0x08, 0x00, 0x00, 0x00, 0x00, 0x00
        /*0020*/ 	.byte	0x00, 0x00, 0x00, 0x00


//--------------------- .nv.info._ZN7cutlass13device_kernelINS_4gemm6kernel13GemmUniversalIN4cute5tupleIJiiiiEEENS1_10collective13CollectiveMmaINS1_34MainloopSm90TmaGmmaWarpSpecializedILi6ENS5_IJNS4_1CILi1EEESB_SB_EEENS1_35KernelTmaWarpSpecializedCooperativeEEENS5_IJNSA_ILi128EEESF_NSA_ILi64EEEEEENS_10bfloat16_tENS5_IJlSB_lEEESI_SJ_NS4_8TiledMMAINS4_8MMA_AtomIJNS4_4SM904GMMA28MMA_64x128x16_F32BF16BF16_SSILNSN_5MajorE0ELSP_0ELNSN_7ScaleInE1ELSQ_1EEEEEENS4_6LayoutINS5_IJNSA_ILi2EEESB_SB_EEENS5_IJSB_NSA_ILi0EEESW_EEEEENS5_IJNS4_10UnderscoreESZ_SZ_EEEEENS4_13SM90_TMA_LOADENS4_14ComposedLayoutINS4_7SwizzleILi3ELi4ELi3EEENS4_18smem_ptr_flag_bitsILi16EEENST_INS5_IJNSA_ILi8EEESG_EEENS5_IJSG_SB_EEEEEEEvNS4_8identityES12_S1C_vS1D_EENS_8epilogue10collective18CollectiveEpilogueINS1F_22Sm90TmaWarpSpecializedILi4ELi2ELi16ELb1ELb0EEEJSH_NS5_IJSF_NSA_ILi32EEEEEESI_SJ_SI_SJ_NS1F_6fusion15FusionCallbacksIS1J_NS1M_13LinCombEltActINS1F_6thread4ReLuESI_fSI_fLNS_15FloatRoundStyleE2EEESH_S1L_JEEES12_NS13_INS14_ILi2ELi4ELi3EEES17_NST_INS5_IJS18_S1K_EEENS5_IJS1K_SB_EEEEEEENS4_17SM75_U32x4_LDSM_NENS4_14SM90_TMA_STOREES1Y_NS4_17SM90_U32x4_STSM_NENS4_9Copy_AtomIJS21_NS_6half_tEEEEvEEEvvEEEEvNT_6ParamsE --------------------------
	.section	.nv.info._ZN7cutlass13device_kernelINS_4gemm6kernel13GemmUniversalIN4cute5tupleIJiiiiEEENS1_10collective13CollectiveMmaINS1_34MainloopSm90TmaGmmaWarpSpecializedILi6ENS5_IJNS4_1CILi1EEESB_SB_EEENS1_35KernelTmaWarpSpecializedCooperativeEEENS5_IJNSA_ILi128EEESF_NSA_ILi64EEEEEENS_10bfloat16_tENS5_IJlSB_lEEESI_SJ_NS4_8TiledMMAINS4_8MMA_AtomIJNS4_4SM904GMMA28MMA_64x128x16_F32BF16BF16_SSILNSN_5MajorE0ELSP_0ELNSN_7ScaleInE1ELSQ_1EEEEEENS4_6LayoutINS5_IJNSA_ILi2EEESB_SB_EEENS5_IJSB_NSA_ILi0EEESW_EEEEENS5_IJNS4_10UnderscoreESZ_SZ_EEEEENS4_13SM90_TMA_LOADENS4_14ComposedLayoutINS4_7SwizzleILi3ELi4ELi3EEENS4_18smem_ptr_flag_bitsILi16EEENST_INS5_IJNSA_ILi8EEESG_EEENS5_IJSG_SB_EEEEEEEvNS4_8identityES12_S1C_vS1D_EENS_8epilogue10collective18CollectiveEpilogueINS1F_22Sm90TmaWarpSpecializedILi4ELi2ELi16ELb1ELb0EEEJSH_NS5_IJSF_NSA_ILi32EEEEEESI_SJ_SI_SJ_NS1F_6fusion15FusionCallbacksIS1J_NS1M_13LinCombEltActINS1F_6thread4ReLuESI_fSI_fLNS_15FloatRoundStyleE2EEESH_S1L_JEEES12_NS13_INS14_ILi2ELi4ELi3EEES17_NST_INS5_IJS18_S1K_EEENS5_IJS1K_SB_EEEEEEENS4_17SM75_U32x4_LDSM_NENS4_14SM90_TMA_STOREES1Y_NS4_17SM90_U32x4_STSM_NENS4_9Copy_AtomIJS21_NS_6half_tEEEEvEEEvvEEEEvNT_6ParamsE,"",@"SHT_CUDA_INFO"
	.sectionflags	@""
	.align	4


	//----- nvinfo : EIATTR_CUDA_API_VERSION
	.align		4
        /*0000*/ 	.byte	0x04, 0x37
        /*0002*/ 	.short	(.L_24 - .L_23)
.L_23:
        /*0004*/ 	.word	0x00000082


	//----- nvinfo : EIATTR_KPARAM_INFO
	.align		4
.L_24:
        /*0008*/ 	.byte	0x04, 0x17
        /*000a*/ 	.short	(.L_26 - .L_25)
.L_25:
        /*000c*/ 	.word	0x00000000
        /*0010*/ 	.short	0x0000
        /*0012*/ 	.short	0x0070
        /*0014*/ 	.byte	0x00, 0xf0, 0x01, 0x1c


	//----- nvinfo : EIATTR_SPARSE_MMA_MASK
	.align		4
.L_26:
        /*0018*/ 	.byte	0x03, 0x50
        /*001a*/ 	.short	0x0000


	//----- nvinfo : EIATTR_MAXREG_COUNT
	.align		4
        /*001c*/ 	.byte	0x03, 0x1b
        /*001e*/ 	.short	0x00a8


	//----- nvinfo : EIATTR_NUM_BARRIERS
	.align		4
        /*0020*/ 	.byte	0x02, 0x4c
        /*0022*/ 	.byte	0x02
	.zero		1


	//----- nvinfo : EIATTR_EXTERNS
	.align		4
        /*0024*/ 	.byte	0x04, 0x0f
        /*0026*/ 	.short	(.L_28 - .L_27)


	//   ....[0]....
	.align		4
.L_27:
        /*0028*/ 	.word	index@(__assertfail)


	//----- nvinfo : EIATTR_MERCURY_ISA_VERSION
	.align		4
.L_28:
        /*002c*/ 	.byte	0x03, 0x5f
        /*002e*/ 	.short	0x0101


	//----- nvinfo : EIATTR_INT_WARP_WIDE_INSTR_OFFSETS
	.align		4
        /*0030*/ 	.byte	0x04, 0x31
        /*0032*/ 	.short	(.L_30 - .L_29)


	//   ....[0]....
.L_29:
        /*0034*/ 	.word	0x00000900


	//   ....[1]....
        /*0038*/ 	.word	0x00000910


	//   ....[2]....
        /*003c*/ 	.word	0x000009a0


	//----- nvinfo : EIATTR_COOP_GROUP_MASK_REGIDS
	.align		4
.L_30:
        /*0040*/ 	.byte	0x04, 0x29
        /*0042*/ 	.short	(.L_32 - .L_31)


	//   ....[0]....
.L_31:
        /*0044*/ 	.word	0xffffffff


	//   ....[1]....
        /*0048*/ 	.word	0xffffffff


	//   ....[2]....
        /*004c*/ 	.word	0xffffffff


	//   ....[3]....
        /*0050*/ 	.word	0xffffffff


	//   ....[4]....
        /*0054*/ 	.word	0xffffffff


	//   ....[5]....
        /*0058*/ 	.word	0xffffffff


	//----- nvinfo : EIATTR_COOP_GROUP_INSTR_OFFSETS
	.align		4
.L_32:
        /*005c*/ 	.byte	0x04, 0x28
        /*005e*/ 	.short	(.L_34 - .L_33)


	//   ....[0]....
.L_33:
        /*0060*/ 	.word	0x00000070


	//   ....[1]....
        /*0064*/ 	.word	0x00000080


	//   ....[2]....
        /*0068*/ 	.word	0x00000440


	//   ....[3]....
        /*006c*/ 	.word	0x00000610


	//   ....[4]....
        /*0070*/ 	.word	0x000007c0


	//   ....[5]....
        /*0074*/ 	.word	0x00001630


	//----- nvinfo : EIATTR_REG_RECONFIG
	.align		4
.L_34:
        /*0078*/ 	.byte	0x01, 0x54
	.zero		2


	//----- nvinfo : EIATTR_SYSCALL_OFFSETS
	.align		4
        /*007c*/ 	.byte	0x04, 0x46
        /*007e*/ 	.short	(.L_36 - .L_35)


	//   ....[0]....
.L_35:
        /*0080*/ 	.word	0x00001820


	//   ....[1]....
        /*0084*/ 	.word	0x000022a0


	//   ....[2]....
        /*0088*/ 	.word	0x00002390


	//----- nvinfo : EIATTR_MBARRIER_INSTR_OFFSETS
	.align		4
.L_36:
        /*008c*/ 	.byte	0x04, 0x39
        /*008e*/ 	.short	(.L_38 - .L_37)


	//   ....[0]....
.L_37:
        /*0090*/ 	.word	0x00000540
        /*0094*/ 	.word	0x000000ff
        /*0098*/ 	.word	0x00000000
        /*009c*/ 	.short	0x0100
        /*009e*/ 	.byte	0x08
	.zero		1


	//   ....[1]....
        /*00a0*/ 	.word	0x00000550
        /*00a4*/ 	.word	0x000000ff
        /*00a8*/ 	.word	0x00000030
        /*00ac*/ 	.short	0x0100
        /*00ae*/ 	.byte	0x08
	.zero		1


	//   ....[2]....
        /*00b0*/ 	.word	0x00000560
        /*00b4*/ 	.word	0x000000ff
        /*00b8*/ 	.word	0x00000008
        /*00bc*/ 	.short	0x0100
        /*00be*/ 	.byte	0x08
	.zero		1


	//   ....[3]....
        /*00c0*/ 	.word	0x00000570
        /*00c4*/ 	.word	0x000000ff
        /*00c8*/ 	.word	0x00000038
        /*00cc*/ 	.short	0x0100
        /*00ce*/ 	.byte	0x08
	.zero		1


	//   ....[4]....
        /*00d0*/ 	.word	0x00000580
        /*00d4*/ 	.word	0x000000ff
        /*00d8*/ 	.word	0x00000010
        /*00dc*/ 	.short	0x0100
        /*00de*/ 	.byte	0x08
	.zero		1


	//   ....[5]....
        /*00e0*/ 	.word	0x00000590
        /*00e4*/ 	.word	0x000000ff
        /*00e8*/ 	.word	0x00000040
        /*00ec*/ 	.short	0x0100
        /*00ee*/ 	.byte	0x08
	.zero		1


	//   ....[6]....
        /*00f0*/ 	.word	0x000005a0
        /*00f4*/ 	.word	0x000000ff
        /*00f8*/ 	.word	0x00000018
        /*00fc*/ 	.short	0x0100
        /*00fe*/ 	.byte	0x08
	.zero		1


	//   ....[7]....
        /*0100*/ 	.word	0x000005b0
        /*0104*/ 	.word	0x000000ff
        /*0108*/ 	.word	0x00000048
        /*010c*/ 	.short	0x0100
        /*010e*/ 	.byte	0x08
	.zero		1


	//   ....[8]....
        /*0110*/ 	.word	0x000005c0
        /*0114*/ 	.word	0x000000ff
        /*0118*/ 	.word	0x00000020
        /*011c*/ 	.short	0x0100
        /*011e*/ 	.byte	0x08
	.zero		1


	//   ....[9]....
        /*0120*/ 	.word	0x000005d0
        /*0124*/ 	.word	0x000000ff
        /*0128*/ 	.word	0x00000050
        /*012c*/ 	.short	0x0100
        /*012e*/ 	.byte	0x08
	.zero		1


	//   ....[10]....
        /*0130*/ 	.word	0x000005e0
        /*0134*/ 	.word	0x000000ff
        /*0138*/ 	.word	0x00000028
        /*013c*/ 	.short	0x0100
        /*013e*/ 	.byte	0x08
	.zero		1


	//   ....[11]....
        /*0140*/ 	.word	0x000005f0
        /*0144*/ 	.word	0x000000ff
        /*0148*/ 	.word	0x00000058
        /*014c*/ 	.short	0x0100
        /*014e*/ 	.byte	0x08
	.zero		1


	//   ....[12]....
        /*0150*/ 	.word	0x00000730
        /*0154*/ 	.word	0x000000ff
        /*0158*/ 	.word	0x00000060
        /*015c*/ 	.short	0x0100
        /*015e*/ 	.byte	0x08
	.zero		1


	//   ....[13]....
        /*0160*/ 	.word	0x00000740
        /*0164*/ 	.word	0x000000ff
        /*0168*/ 	.word	0x00000080
        /*016c*/ 	.short	0x0100
        /*016e*/ 	.byte	0x08
	.zero		1


	//   ....[14]....
        /*0170*/ 	.word	0x00000750
        /*0174*/ 	.word	0x000000ff
        /*0178*/ 	.word	0x00000068
        /*017c*/ 	.short	0x0100
        /*017e*/ 	.byte	0x08
	.zero		1


	//   ....[15]....
        /*0180*/ 	.word	0x00000760
        /*0184*/ 	.word	0x000000ff
        /*0188*/ 	.word	0x00000088
        /*018c*/ 	.short	0x0100
        /*018e*/ 	.byte	0x08
	.zero		1


	//   ....[16]....
        /*0190*/ 	.word	0x00000770
        /*0194*/ 	.word	0x000000ff
        /*0198*/ 	.word	0x00000070
        /*019c*/ 	.short	0x0100
        /*019e*/ 	.byte	0x08
	.zero		1


	//   ....[17]....
        /*01a0*/ 	.word	0x00000780
        /*01a4*/ 	.word	0x000000ff
        /*01a8*/ 	.word	0x00000090
        /*01ac*/ 	.short	0x0100
        /*01ae*/ 	.byte	0x08
	.zero		1


	//   ....[18]....
        /*01b0*/ 	.word	0x00000790
        /*01b4*/ 	.word	0x000000ff
        /*01b8*/ 	.word	0x00000078
        /*01bc*/ 	.short	0x0100
        /*01be*/ 	.byte	0x08
	.zero		1


	//   ....[19]....
        /*01c0*/ 	.word	0x000007a0
        /*01c4*/ 	.word	0x000000ff
        /*01c8*/ 	.word	0x00000098
        /*01cc*/ 	.short	0x0100
        /*01ce*/ 	.byte	0x08
	.zero		1


	//   ....[20]....
        /*01d0*/ 	.word	0x00000a30
        /*01d4*/ 	.word	0x000000ff
        /*01d8*/ 	.word	0x000000a0
        /*01dc*/ 	.short	0x0100
        /*01de*/ 	.byte	0x08
	.zero		1


	//   ....[21]....
        /*01e0*/ 	.word	0x00000aa0
        /*01e4*/ 	.word	0x000000ff
        /*01e8*/ 	.word	0x000000a8
        /*01ec*/ 	.short	0x0100
        /*01ee*/ 	.byte	0x08
	.zero		1


	//   ....[22]....
        /*01f0*/ 	.word	0x000018a0
        /*01f4*/ 	.word	0x00000003
        /*01f8*/ 	.word	0x00000000
        /*01fc*/ 	.short	0x010a
        /*01fe*/ 	.byte	0x3f
	.zero		1


	//   ....[23]....
        /*0200*/ 	.word	0x00001900
        /*0204*/ 	.word	0x00000003
        /*0208*/ 	.word	0x00000000
        /*020c*/ 	.short	0x010a
        /*020e*/ 	.byte	0x3f
	.zero		1


	//   ....[24]....
        /*0210*/ 	.word	0x00001c20
        /*0214*/ 	.word	0x000000ff
        /*0218*/ 	.word	0x00000000
        /*021c*/ 	.short	0x010a
        /*021e*/ 	.byte	0x04
	.zero		1


	//   ....[25]....
        /*0220*/ 	.word	0x00001c60
        /*0224*/ 	.word	0x000000ff
        /*0228*/ 	.word	0x00000000
        /*022c*/ 	.short	0x010a
        /*022e*/ 	.byte	0x04
	.zero		1


	//   ....[26]....
        /*0230*/ 	.word	0x00001ec0
        /*0234*/ 	.word	0x000000ff
        /*0238*/ 	.word	0x00000000
        /*023c*/ 	.short	0x0101
        /*023e*/ 	.byte	0x04
	.zero		1


	//   ....[27]....
        /*0240*/ 	.word	0x00002070
        /*0244*/ 	.word	0x000000ff
        /*0248*/ 	.word	0x00000000
        /*024c*/ 	.short	0x0101
        /*024e*/ 	.byte	0x06
	.zero		1


	//   ....[28]....
        /*0250*/ 	.word	0x00002870
        /*0254*/ 	.word	0x000000ff
        /*0258*/ 	.word	0x00000060
        /*025c*/ 	.short	0x010a
        /*025e*/ 	.byte	0x33
	.zero		1


	//   ....[29]....
        /*0260*/ 	.word	0x00002ee0
        /*0264*/ 	.word	0x000000ff
        /*0268*/ 	.word	0x00000000
        /*026c*/ 	.short	0x0101
        /*026e*/ 	.byte	0x04
	.zero		1


	//   ....[30]....
        /*0270*/ 	.word	0x00002fb0
        /*0274*/ 	.word	0x00000004
        /*0278*/ 	.word	0x00000060
        /*027c*/ 	.short	0x010a
        /*027e*/ 	.byte	0x3f
	.zero		1


	//   ....[31]....
        /*0280*/ 	.word	0x000035d0
        /*0284*/ 	.word	0x000000ff
        /*0288*/ 	.word	0x00000000
        /*028c*/ 	.short	0x0101
        /*028e*/ 	.byte	0x04
	.zero		1


	//   ....[32]....
        /*0290*/ 	.word	0x000036c0
        /*0294*/ 	.word	0x00000004
        /*0298*/ 	.word	0x00000060
        /*029c*/ 	.short	0x010a
        /*029e*/ 	.byte	0x3f
	.zero		1


	//   ....[33]....
        /*02a0*/ 	.word	0x00003d10
        /*02a4*/ 	.word	0x000000ff
        /*02a8*/ 	.word	0x00000000
        /*02ac*/ 	.short	0x0101
        /*02ae*/ 	.byte	0x04
	.zero		1


	//   ....[34]....
        /*02b0*/ 	.word	0x00003de0
        /*02b4*/ 	.word	0x00000005
        /*02b8*/ 	.word	0x00000060
        /*02bc*/ 	.short	0x010a
        /*02be*/ 	.byte	0x3f
	.zero		1


	//   ....[35]....
        /*02c0*/ 	.word	0x000043f0
        /*02c4*/ 	.word	0x000000ff
        /*02c8*/ 	.word	0x00000000
        /*02cc*/ 	.short	0x0101
        /*02ce*/ 	.byte	0x04
	.zero		1


	//   ....[36]....
        /*02d0*/ 	.word	0x00004cd0
        /*02d4*/ 	.word	0x000000ff
        /*02d8*/ 	.word	0x00000000
        /*02dc*/ 	.short	0x0101
        /*02de*/ 	.byte	0x04
	.zero		1


	//   ....[37]....
        /*02e0*/ 	.word	0x000053b0
        /*02e4*/ 	.word	0x000000ff
        /*02e8*/ 	.word	0x000000a8
        /*02ec*/ 	.short	0x010a
        /*02ee*/ 	.byte	0x04
	.zero		1


	//   ....[38]....
        /*02f0*/ 	.word	0x000057c0
        /*02f4*/ 	.word	0x000000ff
        /*02f8*/ 	.word	0x00000080
        /*02fc*/ 	.short	0x010a
        /*02fe*/ 	.byte	0x05
	.zero		1


	//   ....[39]....
        /*0300*/ 	.word	0x000058b0
        /*0304*/ 	.word	0x000000ff
        /*0308*/ 	.word	0x00000060
        /*030c*/ 	.short	0x010b
        /*030e*/ 	.byte	0x05
	.zero		1


	//   ....[40]....
        /*0310*/ 	.word	0x00005910
        /*0314*/ 	.word	0x000000ff
        /*0318*/ 	.word	0x00000000
        /*031c*/ 	.short	0x0101
        /*031e*/ 	.byte	0x04
	.zero		1


	//   ....[41]....
        /*0320*/ 	.word	0x00005940
        /*0324*/ 	.word	0x000000ff
        /*0328*/ 	.word	0x00000088
        /*032c*/ 	.short	0x010a
        /*032e*/ 	.byte	0x05
	.zero		1


	//   ....[42]....
        /*0330*/ 	.word	0x00005a50
        /*0334*/ 	.word	0x000000ff
        /*0338*/ 	.word	0x00000068
        /*033c*/ 	.short	0x010b
        /*033e*/ 	.byte	0x05
	.zero		1


	//   ....[43]....
        /*0340*/ 	.word	0x00005ab0
        /*0344*/ 	.word	0x000000ff
        /*0348*/ 	.word	0x00000000
        /*034c*/ 	.short	0x0101
        /*034e*/ 	.byte	0x04
	.zero		1


	//   ....[44]....
        /*0350*/ 	.word	0x00005ae0
        /*0354*/ 	.word	0x000000ff
        /*0358*/ 	.word	0x00000090
        /*035c*/ 	.short	0x010a
        /*035e*/ 	.byte	0x05
	.zero		1


	//   ....[45]....
        /*0360*/ 	.word	0x00005bf0
        /*0364*/ 	.word	0x000000ff
        /*0368*/ 	.word	0x00000070
        /*036c*/ 	.short	0x010b
        /*036e*/ 	.byte	0x05
	.zero		1


	//   ....[46]....
        /*0370*/ 	.word	0x00005c50
        /*0374*/ 	.word	0x000000ff
        /*0378*/ 	.word	0x00000000
        /*037c*/ 	.short	0x0101
        /*037e*/ 	.byte	0x04
	.zero		1


	//   ....[47]....
        /*0380*/ 	.word	0x00005c80
        /*0384*/ 	.word	0x000000ff
        /*0388*/ 	.word	0x00000098
        /*038c*/ 	.short	0x010a
        /*038e*/ 	.byte	0x05
	.zero		1


	//   ....[48]....
        /*0390*/ 	.word	0x00005d90
        /*0394*/ 	.word	0x000000ff
        /*0398*/ 	.word	0x00000078
        /*039c*/ 	.short	0x010b
        /*039e*/ 	.byte	0x05
	.zero		1


	//   ....[49]....
        /*03a0*/ 	.word	0x00005e80
        /*03a4*/ 	.word	0x000000ff
        /*03a8*/ 	.word	0x00000000
        /*03ac*/ 	.short	0x0101
        /*03ae*/ 	.byte	0x04
	.zero		1


	//   ....[50]....
        /*03b0*/ 	.word	0x000064c0
        /*03b4*/ 	.word	0x00000003
        /*03b8*/ 	.word	0x00000080
        /*03bc*/ 	.short	0x010a
        /*03be*/ 	.byte	0x3f
	.zero		1


	//   ....[51]....
        /*03c0*/ 	.word	0x00006500
        /*03c4*/ 	.word	0x00000003
        /*03c8*/ 	.word	0x00000088
        /*03cc*/ 	.short	0x010a
        /*03ce*/ 	.byte	0x3f
	.zero		1


	//   ....[52]....
        /*03d0*/ 	.word	0x00006540
        /*03d4*/ 	.word	0x00000003
        /*03d8*/ 	.word	0x00000090
        /*03dc*/ 	.short	0x010a
        /*03de*/ 	.byte	0x3f
	.zero		1


	//   ....[53]....
        /*03e0*/ 	.word	0x00006590
        /*03e4*/ 	.word	0x00000003
        /*03e8*/ 	.word	0x00000098
        /*03ec*/ 	.short	0x010a
        /*03ee*/ 	.byte	0x3f
	.zero		1


	//   ....[54]....
        /*03f0*/ 	.word	0x000068c0
        /*03f4*/ 	.word	0x0000000f
        /*03f8*/ 	.word	0x00000030
        /*03fc*/ 	.short	0x010a
        /*03fe*/ 	.byte	0x3f
	.zero		1


	//   ....[55]....
        /*0400*/ 	.word	0x00006c10
        /*0404*/ 	.word	0x00000006
        /*0408*/ 	.word	0x000000a8
        /*040c*/ 	.short	0x0101
        /*040e*/ 	.byte	0x3f
	.zero		1


	//   ....[56]....
        /*0410*/ 	.word	0x00007350
        /*0414*/ 	.word	0x00000007
        /*0418*/ 	.word	0x00000000
        /*041c*/ 	.short	0x010a
        /*041e*/ 	.byte	0x3f
	.zero		1


	//   ....[57]....
        /*0420*/ 	.word	0x000073d0
        /*0424*/ 	.word	0x00000009
        /*0428*/ 	.word	0x00000000
        /*042c*/ 	.short	0x010a
        /*042e*/ 	.byte	0x3f
	.zero		1


	//   ....[58]....
        /*0430*/ 	.word	0x00007460
        /*0434*/ 	.word	0x00000006
        /*0438*/ 	.word	0x00000000
        /*043c*/ 	.short	0x010a
        /*043e*/ 	.byte	0x3f
	.zero		1


	//   ....[59]....
        /*0440*/ 	.word	0x000074f0
        /*0444*/ 	.word	0x00000009
        /*0448*/ 	.word	0x00000000
        /*044c*/ 	.short	0x010a
        /*044e*/ 	.byte	0x3f
	.zero		1


	//   ....[60]....
        /*0450*/ 	.word	0x00007580
        /*0454*/ 	.word	0x00000006
        /*0458*/ 	.word	0x00000000
        /*045c*/ 	.short	0x010a
        /*045e*/ 	.byte	0x3f
	.zero		1


	//   ....[61]....
        /*0460*/ 	.word	0x00007610
        /*0464*/ 	.word	0x00000003
        /*0468*/ 	.word	0x00000000
        /*046c*/ 	.short	0x010a
        /*046e*/ 	.byte	0x3f
	.zero		1


	//   ....[62]....
        /*0470*/ 	.word	0x00007670
        /*0474*/ 	.word	0x00000003
        /*0478*/ 	.word	0x00000000
        /*047c*/ 	.short	0x010a
        /*047e*/ 	.byte	0x3f
	.zero		1


	//   ....[63]....
        /*0480*/ 	.word	0x000076d0
        /*0484*/ 	.word	0x00000004
        /*0488*/ 	.word	0x00000000
        /*048c*/ 	.short	0x010a
        /*048e*/ 	.byte	0x3f
	.zero		1


	//   ....[64]....
        /*0490*/ 	.word	0x00007730
        /*0494*/ 	.word	0x00000004
        /*0498*/ 	.word	0x00000060
        /*049c*/ 	.short	0x010a
        /*049e*/ 	.byte	0x3f
	.zero		1


	//   ....[65]....
        /*04a0*/ 	.word	0x00007780
        /*04a4*/ 	.word	0x00000004
        /*04a8*/ 	.word	0x00000060
        /*04ac*/ 	.short	0x010a
        /*04ae*/ 	.byte	0x3f
	.zero		1


	//   ....[66]....
        /*04b0*/ 	.word	0x000077d0
        /*04b4*/ 	.word	0x00000004
        /*04b8*/ 	.word	0x00000060
        /*04bc*/ 	.short	0x010a
        /*04be*/ 	.byte	0x3f
	.zero		1


	//   ....[67]....
        /*04c0*/ 	.word	0x00007820
        /*04c4*/ 	.word	0x00000005
        /*04c8*/ 	.word	0x00000060
        /*04cc*/ 	.short	0x010a
        /*04ce*/ 	.byte	0x3f
	.zero		1


	//   ....[68]....
        /*04d0*/ 	.word	0x00007880
        /*04d4*/ 	.word	0x00000003
        /*04d8*/ 	.word	0x000000a8
        /*04dc*/ 	.short	0x010a
        /*04de*/ 	.byte	0x3f
	.zero		1


	//   ....[69]....
        /*04e0*/ 	.word	0x000078e0
        /*04e4*/ 	.word	0x00000005
        /*04e8*/ 	.word	0x00000080
        /*04ec*/ 	.short	0x010a
        /*04ee*/ 	.byte	0x3f
	.zero		1


	//   ....[70]....
        /*04f0*/ 	.word	0x00007940
        /*04f4*/ 	.word	0x00000005
        /*04f8*/ 	.word	0x00000088
        /*04fc*/ 	.short	0x010a
        /*04fe*/ 	.byte	0x3f
	.zero		1


	//   ....[71]....
        /*0500*/ 	.word	0x000079a0
        /*0504*/ 	.word	0x00000005
        /*0508*/ 	.word	0x00000090
        /*050c*/ 	.short	0x010a
        /*050e*/ 	.byte	0x3f
	.zero		1


	//   ....[72]....
        /*0510*/ 	.word	0x00007a00
        /*0514*/ 	.word	0x00000005
        /*0518*/ 	.word	0x00000098
        /*051c*/ 	.short	0x010a
        /*051e*/ 	.byte	0x3f
	.zero		1


	//   ....[73]....
        /*0520*/ 	.word	0x00007a50
        /*0524*/ 	.word	0x00000003
        /*0528*/ 	.word	0x00000080
        /*052c*/ 	.short	0x010a
        /*052e*/ 	.byte	0x3f
	.zero		1


	//   ....[74]....
        /*0530*/ 	.word	0x00007aa0
        /*0534*/ 	.word	0x00000003
        /*0538*/ 	.word	0x00000088
        /*053c*/ 	.short	0x010a
        /*053e*/ 	.byte	0x3f
	.zero		1


	//   ....[75]....
        /*0540*/ 	.word	0x00007af0
        /*0544*/ 	.word	0x00000003
        /*0548*/ 	.word	0x00000090
        /*054c*/ 	.short	0x010a
        /*054e*/ 	.byte	0x3f
	.zero		1


	//   ....[76]....
        /*0550*/ 	.word	0x00007bc0
        /*0554*/ 	.word	0x0000000f
        /*0558*/ 	.word	0x00000030
        /*055c*/ 	.short	0x010a
        /*055e*/ 	.byte	0x3f
	.zero		1


	//   ....[77]....
        /*0560*/ 	.word	0x00007c90
        /*0564*/ 	.word	0x00000007
        /*0568*/ 	.word	0x00000000
        /*056c*/ 	.short	0x010a
        /*056e*/ 	.byte	0x3f
	.zero		1


	//   ....[78]....
        /*0570*/ 	.word	0x00007ce0
        /*0574*/ 	.word	0x00000009
        /*0578*/ 	.word	0x00000000
        /*057c*/ 	.short	0x010a
        /*057e*/ 	.byte	0x3f
	.zero		1


	//   ....[79]....
        /*0580*/ 	.word	0x00007d30
        /*0584*/ 	.word	0x00000006
        /*0588*/ 	.word	0x00000000
        /*058c*/ 	.short	0x010a
        /*058e*/ 	.byte	0x3f
	.zero		1


	//   ....[80]....
        /*0590*/ 	.word	0x00007d80
        /*0594*/ 	.word	0x00000009
        /*0598*/ 	.word	0x00000000
        /*059c*/ 	.short	0x010a
        /*059e*/ 	.byte	0x3f
	.zero		1


	//   ....[81]....
        /*05a0*/ 	.word	0x00007dd0
        /*05a4*/ 	.word	0x00000006
        /*05a8*/ 	.word	0x00000000
        /*05ac*/ 	.short	0x010a
        /*05ae*/ 	.byte	0x3f
	.zero		1


	//----- nvinfo : EIATTR_NUM_MBARRIERS
	.align		4
.L_38:
        /*05b0*/ 	.byte	0x03, 0x38
        /*05b2*/ 	.short	0x0016


	//----- nvinfo : EIATTR_EXIT_INSTR_OFFSETS
	.align		4
        /*05b4*/ 	.byte	0x04, 0x1c
        /*05b6*/ 	.short	(.L_40 - .L_39)


	//   ....[0]....
.L_39:
        /*05b8*/ 	.word	0x00007660


	//----- nvinfo : EIATTR_MAX_THREADS
	.align		4
.L_40:
        /*05bc*/ 	.byte	0x04, 0x05
        /*05be*/ 	.short	(.L_42 - .L_41)
.L_41:
        /*05c0*/ 	.word	0x00000180
        /*05c4*/ 	.word	0x00000001
        /*05c8*/ 	.word	0x00000001


	//----- nvinfo : EIATTR_CRS_STACK_SIZE
	.align		4
.L_42:
        /*05cc*/ 	.byte	0x04, 0x1e
        /*05ce*/ 	.short	(.L_44 - .L_43)
.L_43:
        /*05d0*/ 	.word	0x00000000


	//----- nvinfo : EIATTR_CBANK_PARAM_SIZE
	.align		4
.L_44:
        /*05d4*/ 	.byte	0x03, 0x19
        /*05d6*/ 	.short	0x0770


	//----- nvinfo : EIATTR_PARAM_CBANK
	.align		4
        /*05d8*/ 	.byte	0x04, 0x0a
        /*05da*/ 	.short	(.L_46 - .L_45)
	.align		4
.L_45:
        /*05dc*/ 	.word	index@(.nv.constant0._ZN7cutlass13device_kernelINS_4gemm6kernel13GemmUniversalIN4cute5tupleIJiiiiEEENS1_10collective13CollectiveMmaINS1_34MainloopSm90TmaGmmaWarpSpecializedILi6ENS5_IJNS4_1CILi1EEESB_SB_EEENS1_35KernelTmaWarpSpecializedCooperativeEEENS5_IJNSA_ILi128EEESF_NSA_ILi64EEEEEENS_10bfloat16_tENS5_IJlSB_lEEESI_SJ_NS4_8TiledMMAINS4_8MMA_AtomIJNS4_4SM904GMMA28MMA_64x128x16_F32BF16BF16_SSILNSN_5MajorE0ELSP_0ELNSN_7ScaleInE1ELSQ_1EEEEEENS4_6LayoutINS5_IJNSA_ILi2EEESB_SB_EEENS5_IJSB_NSA_ILi0EEESW_EEEEENS5_IJNS4_10UnderscoreESZ_SZ_EEEEENS4_13SM90_TMA_LOADENS4_14ComposedLayoutINS4_7SwizzleILi3ELi4ELi3EEENS4_18smem_ptr_flag_bitsILi16EEENST_INS5_IJNSA_ILi8EEESG_EEENS5_IJSG_SB_EEEEEEEvNS4_8identityES12_S1C_vS1D_EENS_8epilogue10collective18CollectiveEpilogueINS1F_22Sm90TmaWarpSpecializedILi4ELi2ELi16ELb1ELb0EEEJSH_NS5_IJSF_NSA_ILi32EEEEEESI_SJ_SI_SJ_NS1F_6fusion15FusionCallbacksIS1J_NS1M_13LinCombEltActINS1F_6thread4ReLuESI_fSI_fLNS_15FloatRoundStyleE2EEESH_S1L_JEEES12_NS13_INS14_ILi2ELi4ELi3EEES17_NST_INS5_IJS18_S1K_EEENS5_IJS1K_SB_EEEEEEENS4_17SM75_U32x4_LDSM_NENS4_14SM90_TMA_STOREES1Y_NS4_17SM90_U32x4_STSM_NENS4_9Copy_AtomIJS21_NS_6half_tEEEEvEEEvvEEEEvNT_6ParamsE)
        /*05e0*/ 	.short	0x0210
        /*05e2*/ 	.short	0x0770


	//----- nvinfo : EIATTR_SW_WAR
	.align		4
.L_46:
        /*05e4*/ 	.byte	0x04, 0x36
        /*05e6*/ 	.short	(.L_48 - .L_47)
.L_47:
        /*05e8*/ 	.word	0x00000008
.L_48:


//--------------------- .nv.callgraph             --------------------------
	.section	.nv.callgraph,"",@"SHT_CUDA_CALLGRAPH"
	.align	4
	.sectionentsize	8
	.align		4
        /*0000*/ 	.word	0x00000000
	.align		4
        /*0004*/ 	.word	0xffffffff
	.align		4
        /*0008*/ 	.word	index@(_ZN7cutlass13device_kernelINS_4gemm6kernel13GemmUniversalIN4cute5tupleIJiiiiEEENS1_10collective13CollectiveMmaINS1_34MainloopSm90TmaGmmaWarpSpecializedILi6ENS5_IJNS4_1CILi1EEESB_SB_EEENS1_35KernelTmaWarpSpecializedCooperativeEEENS5_IJNSA_ILi128EEESF_NSA_ILi64EEEEEENS_10bfloat16_tENS5_IJlSB_lEEESI_SJ_NS4_8TiledMMAINS4_8MMA_AtomIJNS4_4SM904GMMA28MMA_64x128x16_F32BF16BF16_SSILNSN_5MajorE0ELSP_0ELNSN_7ScaleInE1ELSQ_1EEEEEENS4_6LayoutINS5_IJNSA_ILi2EEESB_SB_EEENS5_IJSB_NSA_ILi0EEESW_EEEEENS5_IJNS4_10UnderscoreESZ_SZ_EEEEENS4_13SM90_TMA_LOADENS4_14ComposedLayoutINS4_7SwizzleILi3ELi4ELi3EEENS4_18smem_ptr_flag_bitsILi16EEENST_INS5_IJNSA_ILi8EEESG_EEENS5_IJSG_SB_EEEEEEEvNS4_8identityES12_S1C_vS1D_EENS_8epilogue10collective18CollectiveEpilogueINS1F_22Sm90TmaWarpSpecializedILi4ELi2ELi16ELb1ELb0EEEJSH_NS5_IJSF_NSA_ILi32EEEEEESI_SJ_SI_SJ_NS1F_6fusion15FusionCallbacksIS1J_NS1M_13LinCombEltActINS1F_6thread4ReLuESI_fSI_fLNS_15FloatRoundStyleE2EEESH_S1L_JEEES12_NS13_INS14_ILi2ELi4ELi3EEES17_NST_INS5_IJS18_S1K_EEENS5_IJS1K_SB_EEEEEEENS4_17SM75_U32x4_LDSM_NENS4_14SM90_TMA_STOREES1Y_NS4_17SM90_U32x4_STSM_NENS4_9Copy_AtomIJS21_NS_6half_tEEEEvEEEvvEEEEvNT_6ParamsE)
	.align		4
        /*000c*/ 	.word	index@(__assertfail)
	.align		4
        /*0010*/ 	.word	0x00000000
	.align		4
        /*0014*/ 	.word	0xfffffffe
	.align		4
        /*0018*/ 	.word	0x00000000
	.align		4
        /*001c*/ 	.word	0xfffffffd
	.align		4
        /*0020*/ 	.word	0x00000000
	.align		4
        /*0024*/ 	.word	0xfffffffc


//--------------------- .nv.constant4             --------------------------
	.section	.nv.constant4,"a",@progbits
	.align	8
	.align		8
.nv.constant4:
        /*0000*/ 	.dword	__assertfail
	.align		8
        /*0008*/ 	.dword	__unnamed_1
	.align		8
        /*0010*/ 	.dword	__unnamed_2
	.align		8
        /*0018*/ 	.dword	_ZN39_INTERNAL_29a3abfa_4_k_cu_697f2fa9_27854cuda3std3__45__cpo5beginE
	.align		8
        /*0020*/ 	.dword	_ZN39_INTERNAL_29a3abfa_4_k_cu_697f2fa9_27854cuda3std3__45__cpo3endE
	.align		8
        /*0028*/ 	.dword	_ZN39_INTERNAL_29a3abfa_4_k_cu_697f2fa9_27854cuda3std3__45__cpo6cbeginE
	.align		8
        /*0030*/ 	.dword	_ZN39_INTERNAL_29a3abfa_4_k_cu_697f2fa9_27854cuda3std3__45__cpo4cendE
	.align		8
        /*0038*/ 	.dword	_ZN39_INTERNAL_29a3abfa_4_k_cu_697f2fa9_27854cuda3std3__441_GLOBAL__N__29a3abfa_4_k_cu_697f2fa9_27856ignoreE
	.align		8
        /*0040*/ 	.dword	_ZN39_INTERNAL_29a3abfa_4_k_cu_697f2fa9_27854cuda3std3__419piecewise_constructE
	.align		8
        /*0048*/ 	.dword	_ZN39_INTERNAL_29a3abfa_4_k_cu_697f2fa9_27854cuda3std3__48in_placeE
	.align		8
        /*0050*/ 	.dword	_ZN39_INTERNAL_29a3abfa_4_k_cu_697f2fa9_27854cuda3std6ranges3__45__cpo4swapE
	.align		8
        /*0058*/ 	.dword	_ZN39_INTERNAL_29a3abfa_4_k_cu_697f2fa9_27854cuda3std6ranges3__45__cpo9iter_moveE
	.align		8
        /*0060*/ 	.dword	_ZN39_INTERNAL_29a3abfa_4_k_cu_697f2fa9_27854cute7productE
	.align		8
        /*0068*/ 	.dword	_ZN39_INTERNAL_29a3abfa_4_k_cu_697f2fa9_27854cute1_E
	.align		8
        /*0070*/ 	.dword	$str$22
	.align		8
        /*0078*/ 	.dword	$str$23
	.align		8
        /*0080*/ 	.dword	$str$26
	.align		8
        /*0088*/ 	.dword	$str$27


//--------------------- .text._ZN7cutlass13device_kernelINS_4gemm6kernel13GemmUniversalIN4cute5tupleIJiiiiEEENS1_10collective13CollectiveMmaINS1_34MainloopSm90TmaGmmaWarpSpecializedILi6ENS5_IJNS4_1CILi1EEESB_SB_EEENS1_35KernelTmaWarpSpecializedCooperativeEEENS5_IJNSA_ILi128EEESF_NSA_ILi64EEEEEENS_10bfloat16_tENS5_IJlSB_lEEESI_SJ_NS4_8TiledMMAINS4_8MMA_AtomIJNS4_4SM904GMMA28MMA_64x128x16_F32BF16BF16_SSILNSN_5MajorE0ELSP_0ELNSN_7ScaleInE1ELSQ_1EEEEEENS4_6LayoutINS5_IJNSA_ILi2EEESB_SB_EEENS5_IJSB_NSA_ILi0EEESW_EEEEENS5_IJNS4_10UnderscoreESZ_SZ_EEEEENS4_13SM90_TMA_LOADENS4_14ComposedLayoutINS4_7SwizzleILi3ELi4ELi3EEENS4_18smem_ptr_flag_bitsILi16EEENST_INS5_IJNSA_ILi8EEESG_EEENS5_IJSG_SB_EEEEEEEvNS4_8identityES12_S1C_vS1D_EENS_8epilogue10collective18CollectiveEpilogueINS1F_22Sm90TmaWarpSpecializedILi4ELi2ELi16ELb1ELb0EEEJSH_NS5_IJSF_NSA_ILi32EEEEEESI_SJ_SI_SJ_NS1F_6fusion15FusionCallbacksIS1J_NS1M_13LinCombEltActINS1F_6thread4ReLuESI_fSI_fLNS_15FloatRoundStyleE2EEESH_S1L_JEEES12_NS13_INS14_ILi2ELi4ELi3EEES17_NST_INS5_IJS18_S1K_EEENS5_IJS1K_SB_EEEEEEENS4_17SM75_U32x4_LDSM_NENS4_14SM90_TMA_STOREES1Y_NS4_17SM90_U32x4_STSM_NENS4_9Copy_AtomIJS21_NS_6half_tEEEEvEEEvvEEEEvNT_6ParamsE --------------------------
	.section	.text._ZN7cutlass13device_kernelINS_4gemm6kernel13GemmUniversalIN4cute5tupleIJiiiiEEENS1_10collective13CollectiveMmaINS1_34MainloopSm90TmaGmmaWarpSpecializedILi6ENS5_IJNS4_1CILi1EEESB_SB_EEENS1_35KernelTmaWarpSpecializedCooperativeEEENS5_IJNSA_ILi128EEESF_NSA_ILi64EEEEEENS_10bfloat16_tENS5_IJlSB_lEEESI_SJ_NS4_8TiledMMAINS4_8MMA_AtomIJNS4_4SM904GMMA28MMA_64x128x16_F32BF16BF16_SSILNSN_5MajorE0ELSP_0ELNSN_7ScaleInE1ELSQ_1EEEEEENS4_6LayoutINS5_IJNSA_ILi2EEESB_SB_EEENS5_IJSB_NSA_ILi0EEESW_EEEEENS5_IJNS4_10UnderscoreESZ_SZ_EEEEENS4_13SM90_TMA_LOADENS4_14ComposedLayoutINS4_7SwizzleILi3ELi4ELi3EEENS4_18smem_ptr_flag_bitsILi16EEENST_INS5_IJNSA_ILi8EEESG_EEENS5_IJSG_SB_EEEEEEEvNS4_8identityES12_S1C_vS1D_EENS_8epilogue10collective18CollectiveEpilogueINS1F_22Sm90TmaWarpSpecializedILi4ELi2ELi16ELb1ELb0EEEJSH_NS5_IJSF_NSA_ILi32EEEEEESI_SJ_SI_SJ_NS1F_6fusion15FusionCallbacksIS1J_NS1M_13LinCombEltActINS1F_6thread4ReLuESI_fSI_fLNS_15FloatRoundStyleE2EEESH_S1L_JEEES12_NS13_INS14_ILi2ELi4ELi3EEES17_NST_INS5_IJS18_S1K_EEENS5_IJS1K_SB_EEEEEEENS4_17SM75_U32x4_LDSM_NENS4_14SM90_TMA_STOREES1Y_NS4_17SM90_U32x4_STSM_NENS4_9Copy_AtomIJS21_NS_6half_tEEEEvEEEvvEEEEvNT_6ParamsE,"ax",@progbits
	.align	128
.text._ZN7cutlass13device_kernelINS_4gemm6kernel13GemmUniversalIN4cute5tupleIJiiiiEEENS1_10collective13CollectiveMmaINS1_34MainloopSm90TmaGmmaWarpSpecializedILi6ENS5_IJNS4_1CILi1EEESB_SB_EEENS1_35KernelTmaWarpSpecializedCooperativeEEENS5_IJNSA_ILi128EEESF_NSA_ILi64EEEEEENS_10bfloat16_tENS5_IJlSB_lEEESI_SJ_NS4_8TiledMMAINS4_8MMA_AtomIJNS4_4SM904GMMA28MMA_64x128x16_F32BF16BF16_SSILNSN_5MajorE0ELSP_0ELNSN_7ScaleInE1ELSQ_1EEEEEENS4_6LayoutINS5_IJNSA_ILi2EEESB_SB_EEENS5_IJSB_NSA_ILi0EEESW_EEEEENS5_IJNS4_10UnderscoreESZ_SZ_EEEEENS4_13SM90_TMA_LOADENS4_14ComposedLayoutINS4_7SwizzleILi3ELi4ELi3EEENS4_18smem_ptr_flag_bitsILi16EEENST_INS5_IJNSA_ILi8EEESG_EEENS5_IJSG_SB_EEEEEEEvNS4_8identityES12_S1C_vS1D_EENS_8epilogue10collective18CollectiveEpilogueINS1F_22Sm90TmaWarpSpecializedILi4ELi2ELi16ELb1ELb0EEEJSH_NS5_IJSF_NSA_ILi32EEEEEESI_SJ_SI_SJ_NS1F_6fusion15FusionCallbacksIS1J_NS1M_13LinCombEltActINS1F_6thread4ReLuESI_fSI_fLNS_15FloatRoundStyleE2EEESH_S1L_JEEES12_NS13_INS14_ILi2ELi4ELi3EEES17_NST_INS5_IJS18_S1K_EEENS5_IJS1K_SB_EEEEEEENS4_17SM75_U32x4_LDSM_NENS4_14SM90_TMA_STOREES1Y_NS4_17SM90_U32x4_STSM_NENS4_9Copy_AtomIJS21_NS_6half_tEEEEvEEEvvEEEEvNT_6ParamsE:
        .type           _ZN7cutlass13device_kernelINS_4gemm6kernel13GemmUniversalIN4cute5tupleIJiiiiEEENS1_10collective13CollectiveMmaINS1_34MainloopSm90TmaGmmaWarpSpecializedILi6ENS5_IJNS4_1CILi1EEESB_SB_EEENS1_35KernelTmaWarpSpecializedCooperativeEEENS5_IJNSA_ILi128EEESF_NSA_ILi64EEEEEENS_10bfloat16_tENS5_IJlSB_lEEESI_SJ_NS4_8TiledMMAINS4_8MMA_AtomIJNS4_4SM904GMMA28MMA_64x128x16_F32BF16BF16_SSILNSN_5MajorE0ELSP_0ELNSN_7ScaleInE1ELSQ_1EEEEEENS4_6LayoutINS5_IJNSA_ILi2EEESB_SB_EEENS5_IJSB_NSA_ILi0EEESW_EEEEENS5_IJNS4_10UnderscoreESZ_SZ_EEEEENS4_13SM90_TMA_LOADENS4_14ComposedLayoutINS4_7SwizzleILi3ELi4ELi3EEENS4_18smem_ptr_flag_bitsILi16EEENST_INS5_IJNSA_ILi8EEESG_EEENS5_IJSG_SB_EEEEEEEvNS4_8identityES12_S1C_vS1D_EENS_8epilogue10collective18CollectiveEpilogueINS1F_22Sm90TmaWarpSpecializedILi4ELi2ELi16ELb1ELb0EEEJSH_NS5_IJSF_NSA_ILi32EEEEEESI_SJ_SI_SJ_NS1F_6fusion15FusionCallbacksIS1J_NS1M_13LinCombEltActINS1F_6thread4ReLuESI_fSI_fLNS_15FloatRoundStyleE2EEESH_S1L_JEEES12_NS13_INS14_ILi2ELi4ELi3EEES17_NST_INS5_IJS18_S1K_EEENS5_IJS1K_SB_EEEEEEENS4_17SM75_U32x4_LDSM_NENS4_14SM90_TMA_STOREES1Y_NS4_17SM90_U32x4_STSM_NENS4_9Copy_AtomIJS21_NS_6half_tEEEEvEEEvvEEEEvNT_6ParamsE,@function
        .size           _ZN7cutlass13device_kernelINS_4gemm6kernel13GemmUniversalIN4cute5tupleIJiiiiEEENS1_10collective13CollectiveMmaINS1_34MainloopSm90TmaGmmaWarpSpecializedILi6ENS5_IJNS4_1CILi1EEESB_SB_EEENS1_35KernelTmaWarpSpecializedCooperativeEEENS5_IJNSA_ILi128EEESF_NSA_ILi64EEEEEENS_10bfloat16_tENS5_IJlSB_lEEESI_SJ_NS4_8TiledMMAINS4_8MMA_AtomIJNS4_4SM904GMMA28MMA_64x128x16_F32BF16BF16_SSILNSN_5MajorE0ELSP_0ELNSN_7ScaleInE1ELSQ_1EEEEEENS4_6LayoutINS5_IJNSA_ILi2EEESB_SB_EEENS5_IJSB_NSA_ILi0EEESW_EEEEENS5_IJNS4_10UnderscoreESZ_SZ_EEEEENS4_13SM90_TMA_LOADENS4_14ComposedLayoutINS4_7SwizzleILi3ELi4ELi3EEENS4_18smem_ptr_flag_bitsILi16EEENST_INS5_IJNSA_ILi8EEESG_EEENS5_IJSG_SB_EEEEEEEvNS4_8identityES12_S1C_vS1D_EENS_8epilogue10collective18CollectiveEpilogueINS1F_22Sm90TmaWarpSpecializedILi4ELi2ELi16ELb1ELb0EEEJSH_NS5_IJSF_NSA_ILi32EEEEEESI_SJ_SI_SJ_NS1F_6fusion15FusionCallbacksIS1J_NS1M_13LinCombEltActINS1F_6thread4ReLuESI_fSI_fLNS_15FloatRoundStyleE2EEESH_S1L_JEEES12_NS13_INS14_ILi2ELi4ELi3EEES17_NST_INS5_IJS18_S1K_EEENS5_IJS1K_SB_EEEEEEENS4_17SM75_U32x4_LDSM_NENS4_14SM90_TMA_STOREES1Y_NS4_17SM90_U32x4_STSM_NENS4_9Copy_AtomIJS21_NS_6half_tEEEEvEEEvvEEEEvNT_6ParamsE,(.L_x_192 - _ZN7cutlass13device_kernelINS_4gemm6kernel13GemmUniversalIN4cute5tupleIJiiiiEEENS1_10collective13CollectiveMmaINS1_34MainloopSm90TmaGmmaWarpSpecializedILi6ENS5_IJNS4_1CILi1EEESB_SB_EEENS1_35KernelTmaWarpSpecializedCooperativeEEENS5_IJNSA_ILi128EEESF_NSA_ILi64EEEEEENS_10bfloat16_tENS5_IJlSB_lEEESI_SJ_NS4_8TiledMMAINS4_8MMA_AtomIJNS4_4SM904GMMA28MMA_64x128x16_F32BF16BF16_SSILNSN_5MajorE0ELSP_0ELNSN_7ScaleInE1ELSQ_1EEEEEENS4_6LayoutINS5_IJNSA_ILi2EEESB_SB_EEENS5_IJSB_NSA_ILi0EEESW_EEEEENS5_IJNS4_10UnderscoreESZ_SZ_EEEEENS4_13SM90_TMA_LOADENS4_14ComposedLayoutINS4_7SwizzleILi3ELi4ELi3EEENS4_18smem_ptr_flag_bitsILi16EEENST_INS5_IJNSA_ILi8EEESG_EEENS5_IJSG_SB_EEEEEEEvNS4_8identityES12_S1C_vS1D_EENS_8epilogue10collective18CollectiveEpilogueINS1F_22Sm90TmaWarpSpecializedILi4ELi2ELi16ELb1ELb0EEEJSH_NS5_IJSF_NSA_ILi32EEEEEESI_SJ_SI_SJ_NS1F_6fusion15FusionCallbacksIS1J_NS1M_13LinCombEltActINS1F_6thread4ReLuESI_fSI_fLNS_15FloatRoundStyleE2EEESH_S1L_JEEES12_NS13_INS14_ILi2ELi4ELi3EEES17_NST_INS5_IJS18_S1K_EEENS5_IJS1K_SB_EEEEEEENS4_17SM75_U32x4_LDSM_NENS4_14SM90_TMA_STOREES1Y_NS4_17SM90_U32x4_STSM_NENS4_9Copy_AtomIJS21_NS_6half_tEEEEvEEEvvEEEEvNT_6ParamsE)
        .other          _ZN7cutlass13device_kernelINS_4gemm6kernel13GemmUniversalIN4cute5tupleIJiiiiEEENS1_10collective13CollectiveMmaINS1_34MainloopSm90TmaGmmaWarpSpecializedILi6ENS5_IJNS4_1CILi1EEESB_SB_EEENS1_35KernelTmaWarpSpecializedCooperativeEEENS5_IJNSA_ILi128EEESF_NSA_ILi64EEEEEENS_10bfloat16_tENS5_IJlSB_lEEESI_SJ_NS4_8TiledMMAINS4_8MMA_AtomIJNS4_4SM904GMMA28MMA_64x128x16_F32BF16BF16_SSILNSN_5MajorE0ELSP_0ELNSN_7ScaleInE1ELSQ_1EEEEEENS4_6LayoutINS5_IJNSA_ILi2EEESB_SB_EEENS5_IJSB_NSA_ILi0EEESW_EEEEENS5_IJNS4_10UnderscoreESZ_SZ_EEEEENS4_13SM90_TMA_LOADENS4_14ComposedLayoutINS4_7SwizzleILi3ELi4ELi3EEENS4_18smem_ptr_flag_bitsILi16EEENST_INS5_IJNSA_ILi8EEESG_EEENS5_IJSG_SB_EEEEEEEvNS4_8identityES12_S1C_vS1D_EENS_8epilogue10collective18CollectiveEpilogueINS1F_22Sm90TmaWarpSpecializedILi4ELi2ELi16ELb1ELb0EEEJSH_NS5_IJSF_NSA_ILi32EEEEEESI_SJ_SI_SJ_NS1F_6fusion15FusionCallbacksIS1J_NS1M_13LinCombEltActINS1F_6thread4ReLuESI_fSI_fLNS_15FloatRoundStyleE2EEESH_S1L_JEEES12_NS13_INS14_ILi2ELi4ELi3EEES17_NST_INS5_IJS18_S1K_EEENS5_IJS1K_SB_EEEEEEENS4_17SM75_U32x4_LDSM_NENS4_14SM90_TMA_STOREES1Y_NS4_17SM90_U32x4_STSM_NENS4_9Copy_AtomIJS21_NS_6half_tEEEEvEEEvvEEEEvNT_6ParamsE,@"STO_CUDA_ENTRY STV_DEFAULT"
_ZN7cutlass13device_kernelINS_4gemm6kernel13GemmUniversalIN4cute5tupleIJiiiiEEENS1_10collective13CollectiveMmaINS1_34MainloopSm90TmaGmmaWarpSpecializedILi6ENS5_IJNS4_1CILi1EEESB_SB_EEENS1_35KernelTmaWarpSpecializedCooperativeEEENS5_IJNSA_ILi128EEESF_NSA_ILi64EEEEEENS_10bfloat16_tENS5_IJlSB_lEEESI_SJ_NS4_8TiledMMAINS4_8MMA_AtomIJNS4_4SM904GMMA28MMA_64x128x16_F32BF16BF16_SSILNSN_5MajorE0ELSP_0ELNSN_7ScaleInE1ELSQ_1EEEEEENS4_6LayoutINS5_IJNSA_ILi2EEESB_SB_EEENS5_IJSB_NSA_ILi0EEESW_EEEEENS5_IJNS4_10UnderscoreESZ_SZ_EEEEENS4_13SM90_TMA_LOADENS4_14ComposedLayoutINS4_7SwizzleILi3ELi4ELi3EEENS4_18smem_ptr_flag_bitsILi16EEENST_INS5_IJNSA_ILi8EEESG_EEENS5_IJSG_SB_EEEEEEEvNS4_8identityES12_S1C_vS1D_EENS_8epilogue10collective18CollectiveEpilogueINS1F_22Sm90TmaWarpSpecializedILi4ELi2ELi16ELb1ELb0EEEJSH_NS5_IJSF_NSA_ILi32EEEEEESI_SJ_SI_SJ_NS1F_6fusion15FusionCallbacksIS1J_NS1M_13LinCombEltActINS1F_6thread4ReLuESI_fSI_fLNS_15FloatRoundStyleE2EEESH_S1L_JEEES12_NS13_INS14_ILi2ELi4ELi3EEES17_NST_INS5_IJS18_S1K_EEENS5_IJS1K_SB_EEEEEEENS4_17SM75_U32x4_LDSM_NENS4_14SM90_TMA_STOREES1Y_NS4_17SM90_U32x4_STSM_NENS4_9Copy_AtomIJS21_NS_6half_tEEEEvEEEvvEEEEvNT_6ParamsE:
[----:B------:R-:W1:Y:S01]  /*0000*/  LDC R1, c[0x0][0x28] ;  /* 0x00000a00ff017b82 */ /* 0x000e620000000800 */
[----:B------:R-:W2:Y:S07]  /*0010*/  S2R R3, SR_TID.X ;  /* 0x0000000000037919 */ /* 0x000eae0000002100 */
[----:B------:R-:W3:Y:S01]  /*0020*/  LDC.64 R4, c[0x0][0x588] ;  /* 0x00016200ff047b82 */ /* 0x000ee20000000a00 */
[----:B------:R-:W-:Y:S01]  /*0030*/  ELECT P0, URZ, PT ;  /* 0x00000000003f782f */ /* 0x000fe20003800000 */
[----:B------:R-:W-:Y:S01]  /*0040*/  BSSY B0, `(.L_x_0) ;  /* 0x0000016000007945 */ /* 0x000fe20003800000 */
[----:B--2---:R-:W-:-:S02]  /*0050*/  SHF.R.U32.HI R11, RZ, 0x5, R3 ;  /* 0x00000005ff0b7819 */ /* 0x004fc40000011603 */
[----:B------:R-:W-:-:S03]  /*0060*/  SHF.R.U32.HI R2, RZ, 0x7, R3 ;  /* 0x00000007ff027819 */ /* 0x000fc60000011603 */
[----:B------:R-:W2:Y:S04]  /*0070*/  SHFL.IDX PT, R0, R11, RZ, 0x1f ;  /* 0x00001fff0b007589 */ /* 0x000ea800000e0000 */
[----:B------:R4:W1:Y:S01]  /*0080*/  SHFL.IDX PT, R12, R2, RZ, 0x1f ;  /* 0x00001fff020c7589 */ /* 0x00086200000e0000 */
[----:B--2---:R-:W-:Y:S02]  /*0090*/  ISETP.NE.OR P0, PT, R0, RZ, !P0 ;  /* 0x000000ff0000720c */ /* 0x004fe40004705670 */
[----:B------:R-:W-:-:S11]  /*00a0*/  SHF.R.S32.HI R7, RZ, 0x1f, R0 ;  /* 0x0000001fff077819 */ /* 0x000fd60000011400 */
[----:B-1-34-:R-:W-:Y:S05]  /*00b0*/  @P0 BRA `(.L_x_1) ;  /* 0x0000000000380947 */ /* 0x01afea0003800000 */
[----:B------:R-:W-:Y:S02]  /*00c0*/  ULDC.64 UR4, c[0x0][0x198] ;  /* 0x0000660000047ab9 */ /* 0x000fe40000000a00 */
[----:B------:R-:W-:Y:S02]  /*00d0*/  UIADD3 UR6, UP0, UR4, 0xf0, URZ ;  /* 0x000000f004067890 */ /* 0x000fe4000ff1e03f */
[----:B------:R-:W-:Y:S02]  /*00e0*/  UIADD3 UR8, UP1, UR4, 0x1f0, URZ ;  /* 0x000001f004087890 */ /* 0x000fe4000ff3e03f */
[----:B------:R-:W-:Y:S02]  /*00f0*/  UIADD3 UR10, UP2, UR4, 0x3f0, URZ ;  /* 0x000003f0040a7890 */ /* 0x000fe4000ff5e03f */
[----:B------:R-:W-:Y:S02]  /*0100*/  UIADD3 UR4, UP3, UR4, 0x4f0, URZ ;  /* 0x000004f004047890 */ /* 0x000fe4000ff7e03f */
[----:B------:R-:W-:-:S02]  /*0110*/  UIADD3.X UR7, URZ, UR5, URZ, UP0, !UPT ;  /* 0x000000053f077290 */ /* 0x000fc400087fe43f */
[----:B------:R-:W-:Y:S02]  /*0120*/  UIADD3.X UR9, URZ, UR5, URZ, UP1, !UPT ;  /* 0x000000053f097290 */ /* 0x000fe40008ffe43f */
[----:B------:R-:W-:Y:S02]  /*0130*/  UIADD3.X UR11, URZ, UR5, URZ, UP2, !UPT ;  /* 0x000000053f0b7290 */ /* 0x000fe400097fe43f */
[----:B------:R-:W-:-:S03]  /*0140*/  UIADD3.X UR5, URZ, UR5, URZ, UP3, !UPT ;  /* 0x000000053f057290 */ /* 0x000fc60009ffe43f */
[----:B------:R1:W-:Y:S02]  /*0150*/  UTMACCTL.PF [UR6] ;  /* 0x00000000060079b9 */ /* 0x0003e40008040000 */
[----:B------:R1:W-:Y:S02]  /*0160*/  UTMACCTL.PF [UR8] ;  /* 0x00000000080079b9 */ /* 0x0003e40008040000 */
[----:B------:R1:W-:Y:S02]  /*0170*/  UTMACCTL.PF [UR10] ;  /* 0x000000000a0079b9 */ /* 0x0003e40008040000 */
[----:B------:R1:W-:Y:S02]  /*0180*/  UTMACCTL.PF [UR4] ;  /* 0x00000000040079b9 */ /* 0x0003e40008040000 */
[----:B-1----:R-:W-:Y:S01]  /*0190*/  NOP ;  /* 0x0000000000007918 */ /* 0x002fe20000000000 */
.L_x_1:
[----:B------:R-:W-:Y:S05]  /*01a0*/  BSYNC B0 ;  /* 0x0000000000007941 */ /* 0x000fea0003800000 */
.L_x_0:
[----:B------:R-:W-:Y:S01]  /*01b0*/  ULDC.64 UR4, c[0x0][0x590] ;  /* 0x0001640000047ab9 */ /* 0x000fe20000000a00 */
[----:B------:R-:W-:Y:S01]  /*01c0*/  LEA.HI R7, R7, R0, RZ, 0x2 ;  /* 0x0000000007077211 */ /* 0x000fe200078f10ff */
[----:B------:R-:W-:Y:S01]  /*01d0*/  ULDC.64 UR52, c[0x0][0x208] ;  /* 0x0000820000347ab9 */ /* 0x000fe20000000a00 */
[----:B------:R-:W-:Y:S01]  /*01e0*/  ISETP.NE.U32.AND P2, PT, RZ, UR4, PT ;  /* 0x00000004ff007c0c */ /* 0x000fe2000bf45070 */
[----:B------:R-:W-:Y:S01]  /*01f0*/  IMAD.MOV.U32 R6, RZ, RZ, R4 ;  /* 0x000000ffff067224 */ /* 0x000fe200078e0004 */
[----:B------:R-:W-:Y:S02]  /*0200*/  LOP3.LUT R7, R7, 0xfffffffc, RZ, 0xc0, !PT ;  /* 0xfffffffc07077812 */ /* 0x000fe400078ec0ff */
[----:B------:R-:W-:Y:S02]  /*0210*/  ISETP.NE.AND.EX P3, PT, RZ, UR5, PT, P2 ;  /* 0x00000005ff007c0c */ /* 0x000fe4000bf65320 */
[----:B------:R-:W-:Y:S01]  /*0220*/  PRMT R2, RZ, 0x7610, R2 ;  /* 0x00007610ff027816 */ /* 0x000fe20000000002 */
[----:B------:R-:W-:-:S02]  /*0230*/  IMAD.IADD R0, R0, 0x1, -R7 ;  /* 0x0000000100007824 */ /* 0x000fc400078e0a07 */
[----:B------:R-:W-:-:S08]  /*0240*/  IMAD.MOV.U32 R7, RZ, RZ, R5 ;  /* 0x000000ffff077224 */ /* 0x000fd000078e0005 */
[----:B------:R-:W-:Y:S05]  /*0250*/  @P3 BRA `(.L_x_2) ;  /* 0x0000000000303947 */ /* 0x000fea0003800000 */
[----:B------:R-:W-:Y:S02]  /*0260*/  ULDC.64 UR6, c[0x0][0x588] ;  /* 0x0001620000067ab9 */ /* 0x000fe40000000a00 */
[----:B------:R-:W-:-:S04]  /*0270*/  ISETP.NE.U32.AND P0, PT, RZ, UR6, PT ;  /* 0x00000006ff007c0c */ /* 0x000fc8000bf05070 */
[----:B------:R-:W-:-:S13]  /*0280*/  ISETP.NE.AND.EX P0, PT, RZ, UR7, PT, P0 ;  /* 0x00000007ff007c0c */ /* 0x000fda000bf05300 */
[----:B------:R-:W-:Y:S05]  /*0290*/  @!P0 BRA `(.L_x_3) ;  /* 0x0000000000108947 */ /* 0x000fea0003800000 */
[----:B------:R-:W2:Y:S02]  /*02a0*/  LDG.E R2, desc[UR52][R6.64] ;  /* 0x0000003406027981 */ /* 0x000ea4000c1e1900 */
[----:B--2---:R-:W-:Y:S01]  /*02b0*/  FSETP.NEU.AND P1, PT, R2, RZ, PT ;  /* 0x000000ff0200720b */ /* 0x004fe20003f2d000 */
[----:B------:R-:W-:Y:S01]  /*02c0*/  IMAD.MOV.U32 R2, RZ, RZ, 0x1 ;  /* 0x00000001ff027424 */ /* 0x000fe200078e00ff */
[----:B------:R-:W-:Y:S11]  /*02d0*/  BRA `(.L_x_2) ;  /* 0x0000000000107947 */ /* 0x000ff60003800000 */
.L_x_3:
[----:B------:R-:W-:Y:S01]  /*02e0*/  ULDC UR6, c[0x0][0x580] ;  /* 0x0001600000067ab9 */ /* 0x000fe20000000800 */
[----:B------:R-:W-:Y:S01]  /*02f0*/  IMAD.MOV.U32 R2, RZ, RZ, 0x1 ;  /* 0x00000001ff027424 */ /* 0x000fe200078e00ff */
[----:B------:R-:W-:Y:S02]  /*0300*/  FSETP.NEU.AND P1, PT, RZ, UR6, PT ;  /* 0x00000006ff007c0b */ /* 0x000fe4000bf2d000 */
[----:B------:R-:W-:-:S11]  /*0310*/  CS2R R6, SRZ ;  /* 0x0000000000067805 */ /* 0x000fd6000001ff00 */
.L_x_2:
[----:B------:R-:W-:Y:S02]  /*0320*/  ISETP.NE.U32.AND P4, PT, R6, RZ, PT ;  /* 0x000000ff0600720c */ /* 0x000fe40003f85070 */
[----:B------:R-:W-:Y:S02]  /*0330*/  ISETP.NE.AND.EX P5, PT, RZ, UR5, PT, P2 ;  /* 0x00000005ff007c0c */ /* 0x000fe4000bfa5320 */
[----:B------:R-:W-:Y:S02]  /*0340*/  ISETP.NE.AND.EX P2, PT, R7, RZ, PT, P4 ;  /* 0x000000ff0700720c */ /* 0x000fe40003f45340 */
[----:B------:R-:W-:-:S11]  /*0350*/  PLOP3.LUT P0, PT, PT, PT, PT, 0x8, 0x0 ;  /* 0x000000000000781c */ /* 0x000fd60003f0e170 */
[----:B------:R-:W-:Y:S05]  /*0360*/  @P2 BRA P5, `(.L_x_4) ;  /* 0x0000000000342947 */ /* 0x000fea0002800000 */
[----:B------:R-:W-:-:S04]  /*0370*/  ISETP.NE.U32.AND P0, PT, RZ, UR4, PT ;  /* 0x00000004ff007c0c */ /* 0x000fc8000bf05070 */
[----:B------:R-:W-:-:S13]  /*0380*/  ISETP.NE.AND.EX P0, PT, RZ, UR5, PT, P0 ;  /* 0x00000005ff007c0c */ /* 0x000fda000bf05300 */
[----:B------:R-:W-:Y:S05]  /*0390*/  @!P0 BRA `(.L_x_5) ;  /* 0x0000000000248947 */ /* 0x000fea0003800000 */
[----:B------:R-:W-:Y:S02]  /*03a0*/  PRMT R2, R2, 0x9910, RZ ;  /* 0x0000991002027816 */ /* 0x000fe400000000ff */
[----:B------:R-:W-:Y:S02]  /*03b0*/  ISETP.NE.U32.AND P0, PT, R6, RZ, PT ;  /* 0x000000ff0600720c */ /* 0x000fe40003f05070 */
[----:B------:R-:W-:Y:S02]  /*03c0*/  ISETP.NE.AND P2, PT, R2, RZ, PT ;  /* 0x000000ff0200720c */ /* 0x000fe40003f45270 */
[----:B------:R-:W-:Y:S02]  /*03d0*/  ISETP.NE.AND.EX P0, PT, R7, RZ, PT, P0 ;  /* 0x000000ff0700720c */ /* 0x000fe40003f05300 */
[----:B------:R-:W-:-:S09]  /*03e0*/  SEL R2, RZ, 0xffffffff, P1 ;  /* 0xffffffffff027807 */ /* 0x000fd20000800000 */
[----:B------:R-:W-:-:S04]  /*03f0*/  @!P2 SEL R2, RZ, 0xffffffff, P0 ;  /* 0xffffffffff02a807 */ /* 0x000fc80000000000 */
[----:B------:R-:W-:-:S04]  /*0400*/  LOP3.LUT R2, R2, 0x1, RZ, 0xc0, !PT ;  /* 0x0000000102027812 */ /* 0x000fc800078ec0ff */
[----:B------:R-:W-:Y:S01]  /*0410*/  ISETP.EQ.U32.AND P0, PT, R2, 0x1, PT ;  /* 0x000000010200780c */ /* 0x000fe20003f02070 */
[----:B------:R-:W-:-:S12]  /*0420*/  BRA `(.L_x_4) ;  /* 0x0000000000047947 */ /* 0x000fd80003800000 */
.L_x_5:
[----:B------:R-:W-:-:S13]  /*0430*/  PLOP3.LUT P0, PT, P1, PT, PT, 0x8, 0x0 ;  /* 0x000000000000781c */ /* 0x000fda0000f0e170 */
.L_x_4:
[----:B------:R-:W1:Y:S02]  /*0440*/  SHFL.IDX PT, R2, R11, RZ, 0x1f ;  /* 0x00001fff0b027589 */ /* 0x000e6400000e0000 */
[----:B-1----:R-:W-:-:S13]  /*0450*/  ISETP.NE.AND P1, PT, R2, RZ, PT ;  /* 0x000000ff0200720c */ /* 0x002fda0003f25270 */
[----:B------:R-:W-:Y:S05]  /*0460*/  @P1 BRA `(.L_x_6) ;  /* 0x0000000000681947 */ /* 0x000fea0003800000 */
[----:B------:R-:W1:Y:S01]  /*0470*/  S2UR UR8, SR_CgaCtaId ;  /* 0x00000000000879c3 */ /* 0x000e620000008800 */
[----:B------:R-:W-:Y:S01]  /*0480*/  UMOV UR4, 0x400 ;  /* 0x0000040000047882 */ /* 0x000fe20000000000 */
[----:B------:R-:W-:Y:S01]  /*0490*/  UMOV UR5, 0x1 ;  /* 0x0000000100057882 */ /* 0x000fe20000000000 */
[----:B------:R-:W-:Y:S01]  /*04a0*/  UMOV UR6, 0x100 ;  /* 0x0000010000067882 */ /* 0x000fe20000000000 */
[----:B------:R-:W-:Y:S01]  /*04b0*/  ELECT P1, URZ, PT ;  /* 0x00000000003f782f */ /* 0x000fe20003820000 */
[----:B------:R-:W-:-:S04]  /*04c0*/  UIADD3 UR6, -UR6, 0x100000, URZ ;  /* 0x0010000006067890 */ /* 0x000fc8000fffe13f */
[----:B------:R-:W-:Y:S02]  /*04d0*/  USHF.L.U32 UR7, UR6, 0xb, URZ ;  /* 0x0000000b06077899 */ /* 0x000fe4000800063f */
[----:B------:R-:W-:Y:S02]  /*04e0*/  USHF.L.U32 UR6, UR6, 0x1, URZ ;  /* 0x0000000106067899 */ /* 0x000fe4000800063f */
[----:B-1----:R-:W-:Y:S02]  /*04f0*/  ULEA UR8, UR8, UR4, 0x18 ;  /* 0x0000000408087291 */ /* 0x002fe4000f8ec03f */
[----:B------:R-:W-:-:S04]  /*0500*/  UIADD3 UR4, -UR5, 0x100000, URZ ;  /* 0x0010000005047890 */ /* 0x000fc8000fffe13f */
[----:B------:R-:W-:Y:S02]  /*0510*/  USHF.L.U32 UR5, UR4, 0xb, URZ ;  /* 0x0000000b04057899 */ /* 0x000fe4000800063f */
[----:B------:R-:W-:Y:S01]  /*0520*/  USHF.L.U32 UR4, UR4, 0x1, URZ ;  /* 0x0000000104047899 */ /* 0x000fe2000800063f */
[----:B------:R-:W1:Y:S11]  /*0530*/  FENCE.VIEW.ASYNC.S ;  /* 0x00000000000073c6 */ /* 0x000e760000000000 */
[----:B-1----:R1:W2:Y:S01]  /*0540*/  SYNCS.EXCH.64 URZ, [UR8], UR4 ;  /* 0x00000004083f75b2 */ /* 0x0022a20008000100 */
[----:B------:R1:W3:Y:S01]  /*0550*/  SYNCS.EXCH.64 URZ, [UR8+0x30], UR6 ;  /* 0x00003006083f75b2 */ /* 0x0002e20008000100 */
[----:B------:R1:W4:Y:S01]  /*0560*/  SYNCS.EXCH.64 URZ, [UR8+0x8], UR4 ;  /* 0x00000804083f75b2 */ /* 0x0003220008000100 */
[----:B------:R1:W1:Y:S01]  /*0570*/  SYNCS.EXCH.64 URZ, [UR8+0x38], UR6 ;  /* 0x00003806083f75b2 */ /* 0x0002620008000100 */
        /* <DEDUP_REMOVED lines=8> */
[----:B------:R-:W-:Y:S01]  /*0600*/  NOP ;  /* 0x0000000000007918 */ /* 0x000fe20000000000 */
.L_x_6:
[----:B------:R-:W5:Y:S01]  /*0610*/  SHFL.IDX PT, R6, R11, RZ, 0x1f ;  /* 0x00001fff0b067589 */ /* 0x000f6200000e0000 */
[----:B------:R-:W1:Y:S01]  /*0620*/  LDC R2, c[0x0][0x904] ;  /* 0x00024100ff027b82 */ /* 0x000e620000000800 */
[----:B------:R-:W-:Y:S01]  /*0630*/  NOP ;  /* 0x0000000000007918 */ /* 0x000fe20000000000 */
[----:B-----5:R-:W-:-:S13]  /*0640*/  ISETP.NE.AND P1, PT, R6, RZ, PT ;  /* 0x000000ff0600720c */ /* 0x020fda0003f25270 */
[----:B------:R-:W-:Y:S05]  /*0650*/  @P1 BRA `(.L_x_7) ;  /* 0x0000000000581947 */ /* 0x000fea0003800000 */
[----:B-1----:R-:W1:Y:S01]  /*0660*/  S2UR UR5, SR_CgaCtaId ;  /* 0x00000000000579c3 */ /* 0x002e620000008800 */
[----:B------:R-:W-:Y:S01]  /*0670*/  UMOV UR4, 0x400 ;  /* 0x0000040000047882 */ /* 0x000fe20000000000 */
[----:B------:R-:W-:Y:S01]  /*0680*/  UMOV UR6, 0x20 ;  /* 0x0000002000067882 */ /* 0x000fe20000000000 */
[----:B------:R-:W-:Y:S01]  /*0690*/  UMOV UR7, 0x100 ;  /* 0x0000010000077882 */ /* 0x000fe20000000000 */
[----:B------:R-:W-:Y:S01]  /*06a0*/  ELECT P1, URZ, PT ;  /* 0x00000000003f782f */ /* 0x000fe20003820000 */
[----:B-1----:R-:W-:Y:S02]  /*06b0*/  ULEA UR8, UR5, UR4, 0x18 ;  /* 0x0000000405087291 */ /* 0x002fe4000f8ec03f */
[----:B------:R-:W-:-:S04]  /*06c0*/  UIADD3 UR4, -UR6, 0x100000, URZ ;  /* 0x0010000006047890 */ /* 0x000fc8000fffe13f */
[----:B------:R-:W-:Y:S02]  /*06d0*/  USHF.L.U32 UR5, UR4, 0xb, URZ ;  /* 0x0000000b04057899 */ /* 0x000fe4000800063f */
[----:B------:R-:W-:Y:S02]  /*06e0*/  USHF.L.U32 UR4, UR4, 0x1, URZ ;  /* 0x0000000104047899 */ /* 0x000fe4000800063f */
[----:B------:R-:W-:-:S04]  /*06f0*/  UIADD3 UR6, -UR7, 0x100000, URZ ;  /* 0x0010000007067890 */ /* 0x000fc8000fffe13f */
[----:B------:R-:W-:Y:S02]  /*0700*/  USHF.L.U32 UR7, UR6, 0xb, URZ ;  /* 0x0000000b06077899 */ /* 0x000fe4000800063f */
[----:B------:R-:W-:Y:S01]  /*0710*/  USHF.L.U32 UR6, UR6, 0x1, URZ ;  /* 0x0000000106067899 */ /* 0x000fe2000800063f */
[----:B------:R-:W1:Y:S03]  /*0720*/  FENCE.VIEW.ASYNC.S ;  /* 0x00000000000073c6 */ /* 0x000e660000000000 */
[----:B-1----:R1:W1:Y:S08]  /*0730*/  SYNCS.EXCH.64 URZ, [UR8+0x60], UR4 ;  /* 0x00006004083f75b2 */ /* 0x0022700008000100 */
        /* <DEDUP_REMOVED lines=8> */
.L_x_7:
[----:B------:R-:W5:Y:S01]  /*07c0*/  SHFL.IDX PT, R11, R11, RZ, 0x1f ;  /* 0x00001fff0b0b7589 */ /* 0x000f6200000e0000 */
[----:B-1----:R-:W-:Y:S02]  /*07d0*/  ISETP.NE.AND P6, PT, R2, 0x1, PT ;  /* 0x000000010200780c */ /* 0x002fe40003fc5270 */
[----:B------:R-:W-:Y:S01]  /*07e0*/  ELECT P1, URZ, PT ;  /* 0x00000000003f782f */ /* 0x000fe20003820000 */
[----:B------:R-:W1:Y:S01]  /*07f0*/  S2UR UR36, SR_CgaCtaId ;  /* 0x00000000002479c3 */ /* 0x000e620000008800 */
[----:B------:R-:W2:Y:S01]  /*0800*/  S2R R6, SR_CTAID.Y ;  /* 0x0000000000067919 */ /* 0x000ea20000002600 */
[----:B------:R-:W-:Y:S01]  /*0810*/  P2R R7, PR, RZ, 0x40 ;  /* 0x00000040ff077803 */ /* 0x000fe20000000000 */
[----:B------:R-:W-:Y:S01]  /*0820*/  UMOV UR4, 0x20 ;  /* 0x0000002000047882 */ /* 0x000fe20000000000 */
[----:B------:R-:W-:Y:S01]  /*0830*/  ISETP.NE.AND P4, PT, R0, RZ, PT ;  /* 0x000000ff0000720c */ /* 0x000fe20003f85270 */
[----:B------:R-:W3:Y:S01]  /*0840*/  S2R R8, SR_CTAID.X ;  /* 0x0000000000087919 */ /* 0x000ee20000002500 */
[----:B------:R-:W-:Y:S01]  /*0850*/  NOP ;  /* 0x0000000000007918 */ /* 0x000fe20000000000 */
[----:B------:R-:W-:Y:S03]  /*0860*/  BSSY B6, `(.L_x_8) ;  /* 0x00006df000067945 */ /* 0x000fe60003800000 */
[----:B------:R-:W3:Y:S01]  /*0870*/  @P6 LDC R17, c[0x0][0x10] ;  /* 0x00000400ff116b82 */ /* 0x000ee20000000800 */
[----:B------:R-:W-:-:S07]  /*0880*/  @P6 IMAD.MOV.U32 R9, RZ, RZ, RZ ;  /* 0x000000ffff096224 */ /* 0x000fce00078e00ff */
[----:B------:R-:W4:Y:S01]  /*0890*/  @!P6 LDC R7, c[0x0][0xc] ;  /* 0x00000300ff07eb82 */ /* 0x000f220000000800 */
[----:B-----5:R-:W-:Y:S01]  /*08a0*/  ISETP.NE.OR P2, PT, R11, RZ, !P1 ;  /* 0x000000ff0b00720c */ /* 0x020fe20004f45670 */
[----:B------:R-:W-:Y:S01]  /*08b0*/  @P6 IMAD.MOV.U32 R11, RZ, RZ, RZ ;  /* 0x000000ffff0b6224 */ /* 0x000fe200078e00ff */
[----:B------:R-:W-:-:S04]  /*08c0*/  ISETP.EQ.OR P1, PT, R0, 0x3, !P4 ;  /* 0x000000030000780c */ /* 0x000fc80006722670 */
[----:B------:R-:W-:-:S04]  /*08d0*/  ISETP.EQ.AND P1, PT, R12, RZ, P1 ;  /* 0x000000ff0c00720c */ /* 0x000fc80000f22270 */
[----:B------:R-:W-:Y:S01]  /*08e0*/  SEL R19, RZ, 0x1, !P1 ;  /* 0x00000001ff137807 */ /* 0x000fe20004800000 */
[----:B--2---:R-:W-:Y:S02]  /*08f0*/  @P6 IMAD.MOV.U32 R10, RZ, RZ, R6 ;  /* 0x000000ffff0a6224 */ /* 0x004fe400078e0006 */
[----:B------:R-:W-:Y:S01]  /*0900*/  VOTEU.ALL UP0, P2 ;  /* 0x00000000003f7886 */ /* 0x000fe20001000000 */
[----:B------:R-:W-:Y:S01]  /*0910*/  VOTEU.ALL UP1, P2 ;  /* 0x00000000003f7886 */ /* 0x000fe20001020000 */
[----:B---3--:R-:W-:-:S03]  /*0920*/  @P6 IMAD.WIDE.U32 R16, R8, R17, R10 ;  /* 0x0000001108106225 */ /* 0x008fc600078e000a */
[----:B------:R-:W-:Y:S01]  /*0930*/  @!UP0 UMOV UR6, 0x400 ;  /* 0x0000040000068882 */ /* 0x000fe20000000000 */
[----:B------:R-:W-:-:S04]  /*0940*/  @!UP0 UIADD3 UR4, -UR4, 0x100000, URZ ;  /* 0x0010000004048890 */ /* 0x000fc8000fffe13f */
[----:B------:R-:W-:Y:S02]  /*0950*/  @!UP0 USHF.L.U32 UR5, UR4, 0xb, URZ ;  /* 0x0000000b04058899 */ /* 0x000fe4000800063f */
[----:B------:R-:W-:Y:S01]  /*0960*/  @!UP0 USHF.L.U32 UR4, UR4, 0x1, URZ ;  /* 0x0000000104048899 */ /* 0x000fe2000800063f */
[----:B------:R-:W-:Y:S01]  /*0970*/  @P6 IMAD.IADD R17, R17, 0x1, R9 ;  /* 0x0000000111116824 */ /* 0x000fe200078e0209 */
[----:B-1----:R-:W-:Y:S01]  /*0980*/  @!UP0 ULEA UR8, UR36, UR6, 0x18 ;  /* 0x0000000624088291 */ /* 0x002fe2000f8ec03f */
[----:B------:R-:W-:Y:S01]  /*0990*/  @!P6 IMAD.MOV.U32 R10, RZ, RZ, R6 ;  /* 0x000000ffff0ae224 */ /* 0x000fe200078e0006 */
[----:B------:R-:W-:Y:S01]  /*09a0*/  VOTEU.ALL UP0, P2 ;  /* 0x00000000003f7886 */ /* 0x000fe20001000000 */
[C---:B------:R-:W-:Y:S01]  /*09b0*/  ISETP.NE.AND P2, PT, R12.reuse, RZ, PT ;  /* 0x000000ff0c00720c */ /* 0x040fe20003f45270 */
[----:B------:R-:W-:Y:S01]  /*09c0*/  ULDC UR6, c[0x0][0xc] ;  /* 0x0000030000067ab9 */ /* 0x000fe20000000800 */
[----:B------:R-:W-:Y:S01]  /*09d0*/  ULDC UR7, c[0x0][0x10] ;  /* 0x0000040000077ab9 */ /* 0x000fe20000000800 */
[----:B------:R-:W-:Y:S01]  /*09e0*/  VIADD R12, R12, 0xffffffff ;  /* 0xffffffff0c0c7836 */ /* 0x000fe20000000000 */
[----:B------:R-:W-:Y:S01]  /*09f0*/  ISETP.EQ.AND P5, PT, R0, 0x2, !P2 ;  /* 0x000000020000780c */ /* 0x000fe200057a2270 */
[----:B------:R-:W-:-:S03]  /*0a00*/  IMAD.MOV.U32 R9, RZ, RZ, RZ ;  /* 0x000000ffff097224 */ /* 0x000fc600078e00ff */
[----:B------:R-:W-:Y:S01]  /*0a10*/  ISETP.GE.U32.AND P1, PT, R12, 0x2, PT ;  /* 0x000000020c00780c */ /* 0x000fe20003f26070 */
[----:B------:R-:W1:Y:S02]  /*0a20*/  FENCE.VIEW.ASYNC.S ;  /* 0x00000000000073c6 */ /* 0x000e640000000000 */
[----:B-1----:R-:W1:Y:S01]  /*0a30*/  @!UP0 SYNCS.EXCH.64 URZ, [UR8+0xa0], UR4 ;  /* 0x0000a004083f85b2 */ /* 0x002e620008000100 */
[----:B----4-:R-:W-:Y:S01]  /*0a40*/  @!P6 IMAD.WIDE.U32 R6, R7, R10, R8 ;  /* 0x0000000a0706e225 */ /* 0x010fe200078e0008 */
[----:B------:R-:W-:Y:S02]  /*0a50*/  SEL R18, RZ, 0x1, !P5 ;  /* 0x00000001ff127807 */ /* 0x000fe40006800000 */
[----:B------:R-:W-:Y:S01]  /*0a60*/  SEL R19, R19, 0x2, P1 ;  /* 0x0000000213137807 */ /* 0x000fe20000800000 */
[----:B------:R-:W-:Y:S01]  /*0a70*/  @!P6 IMAD.MOV.U32 R16, RZ, RZ, R6 ;  /* 0x000000ffff10e224 */ /* 0x000fe200078e0006 */
[----:B------:R-:W-:Y:S01]  /*0a80*/  SEL R18, R18, 0x2, P1 ;  /* 0x0000000212127807 */ /* 0x000fe20000800000 */
[----:B------:R-:W-:Y:S01]  /*0a90*/  @!P6 IMAD.MOV.U32 R17, RZ, RZ, R7 ;  /* 0x000000ffff11e224 */ /* 0x000fe200078e0007 */
[----:B------:R2:W1:Y:S01]  /*0aa0*/  @!UP1 SYNCS.EXCH.64 URZ, [UR8+0xa8], UR4 ;  /* 0x0000a804083f95b2 */ /* 0x0004620008000100 */
[----:B------:R-:W-:Y:S01]  /*0ab0*/  NOP ;  /* 0x0000000000007918 */ /* 0x000fe20000000000 */
[----:B--2---:R-:W-:-:S03]  /*0ac0*/  UIMAD.WIDE.U32 UR4, UR6, UR7, URZ ;  /* 0x00000007060472a5 */ /* 0x004fc6000f8e003f */
[----:B------:R-:W-:Y:S02]  /*0ad0*/  ULDC UR6, c[0x0][0x14] ;  /* 0x0000050000067ab9 */ /* 0x000fe40000000800 */
[----:B------:R-:W-:Y:S02]  /*0ae0*/  UIMAD.WIDE.U32 UR38, UR4, UR6, URZ ;  /* 0x00000006042672a5 */ /* 0x000fe4000f8e003f */
[----:B------:R-:W-:-:S04]  /*0af0*/  UIMAD UR37, UR5, UR6, URZ ;  /* 0x00000006052572a4 */ /* 0x000fc8000f8e023f */
[----:B------:R-:W-:Y:S01]  /*0b00*/  UIADD3 UR37, UR39, UR37, URZ ;  /* 0x0000002527257290 */ /* 0x000fe2000fffe03f */
[----:B-1----:R-:W-:Y:S06]  /*0b10*/  BAR.SYNC.DEFER_BLOCKING 0x0 ;  /* 0x0000000000007b1d */ /* 0x002fec0000010000 */
[----:B------:R-:W-:Y:S05]  /*0b20*/  @!P2 BRA `(.L_x_9) ;  /* 0x000000400070a947 */ /* 0x000fea0003800000 */
[----:B------:R-:W-:-:S13]  /*0b30*/  ISETP.GT.U32.AND P0, PT, R12, 0x1, PT ;  /* 0x000000010c00780c */ /* 0x000fda0003f04070 */
[----:B------:R-:W-:Y:S05]  /*0b40*/  @P0 BRA `(.L_x_10) ;  /* 0x0000006800c00947 */ /* 0x000fea0003800000 */
[----:B------:R-:W-:Y:S01]  /*0b50*/  ULDC.64 UR4, c[0x0][0x8f8] ;  /* 0x00023e0000047ab9 */ /* 0x000fe20000000a00 */
[----:B------:R-:W-:Y:S01]  /*0b60*/  UMOV UR47, 0xffffffff ;  /* 0xffffffff002f7882 */ /* 0x000fe20000000000 */
[----:B------:R-:W-:Y:S01]  /*0b70*/  ISETP.GE.U32.AND P0, PT, R16, UR4, PT ;  /* 0x0000000410007c0c */ /* 0x000fe2000bf06070 */
[----:B------:R-:W-:Y:S01]  /*0b80*/  IMAD.MOV.U32 R22, RZ, RZ, -0x1 ;  /* 0xffffffffff167424 */ /* 0x000fe200078e00ff */
[----:B------:R-:W-:Y:S01]  /*0b90*/  PRMT R88, RZ, 0x7610, R88 ;  /* 0x00007610ff587816 */ /* 0x000fe20000000058 */
[----:B------:R-:W-:Y:S01]  /*0ba0*/  IMAD.MOV.U32 R23, RZ, RZ, -0x1 ;  /* 0xffffffffff177424 */ /* 0x000fe200078e00ff */
[----:B------:R-:W-:Y:S02]  /*0bb0*/  ISETP.GE.U32.AND.EX P0, PT, R17, UR5, PT, P0 ;  /* 0x0000000511007c0c */ /* 0x000fe4000bf06100 */
[----:B------:R-:W-:-:S11]  /*0bc0*/  PRMT R0, RZ, 0x7610, R0 ;  /* 0x00007610ff007816 */ /* 0x000fd60000000000 */
[----:B------:R-:W-:Y:S05]  /*0bd0*/  @P0 BRA `(.L_x_11) ;  /* 0x0000000400600947 */ /* 0x000fea0003800000 */
[----:B------:R-:W1:Y:S01]  /*0be0*/  LDC.64 R20, c[0x0][0x8d0] ;  /* 0x00023400ff147b82 */ /* 0x000e620000000a00 */
[----:B------:R-:W-:Y:S02]  /*0bf0*/  IMAD.MOV.U32 R4, RZ, RZ, R16 ;  /* 0x000000ffff047224 */ /* 0x000fe400078e0010 */
[----:B------:R-:W-:-:S05]  /*0c00*/  IMAD.MOV.U32 R5, RZ, RZ, R17 ;  /* 0x000000ffff057224 */ /* 0x000fca00078e0011 */
[----:B------:R-:W2:Y:S08]  /*0c10*/  LDC R0, c[0x0][0x8d8] ;  /* 0x00023600ff007b82 */ /* 0x000eb00000000800 */
[----:B------:R-:W3:Y:S01]  /*0c20*/  LDC.64 R22, c[0x0][0x8c8] ;  /* 0x00023200ff167b82 */ /* 0x000ee20000000a00 */
[----:B-1----:R-:W-:-:S04]  /*0c30*/  ISETP.NE.U32.AND P0, PT, R20, RZ, PT ;  /* 0x000000ff1400720c */ /* 0x002fc80003f05070 */
[----:B------:R-:W-:-:S13]  /*0c40*/  ISETP.NE.AND.EX P0, PT, R21, RZ, PT, P0 ;  /* 0x000000ff1500720c */ /* 0x000fda0003f05300 */
[----:B--23--:R-:W-:Y:S05]  /*0c50*/  @!P0 BRA `(.L_x_12) ;  /* 0x0000000000288947 */ /* 0x00cfea0003800000 */
[----:B------:R-:W1:Y:S02]  /*0c60*/  LDC R11, c[0x0][0x8dc] ;  /* 0x00023700ff0b7b82 */ /* 0x000e640000000800 */
[----:B-1----:R-:W-:-:S05]  /*0c70*/  IADD3 R11, P0, R16, R11, RZ ;  /* 0x0000000b100b7210 */ /* 0x002fca0007f1e0ff */
[----:B------:R-:W-:-:S04]  /*0c80*/  IMAD.X R15, RZ, RZ, R17, P0 ;  /* 0x000000ffff0f7224 */ /* 0x000fc800000e0611 */
[----:B------:R-:W-:-:S04]  /*0c90*/  IMAD.WIDE.U32 R4, R15, R20, RZ ;  /* 0x000000140f047225 */ /* 0x000fc800078e00ff */
[----:B------:R-:W-:-:S04]  /*0ca0*/  IMAD.WIDE.U32 R6, P0, R11, R21, R4 ;  /* 0x000000150b067225 */ /* 0x000fc80007800004 */
[----:B------:R-:W-:-:S04]  /*0cb0*/  IMAD.WIDE.U32 R4, R11, R20, RZ ;  /* 0x000000140b047225 */ /* 0x000fc800078e00ff */
[----:B------:R-:W-:Y:S01]  /*0cc0*/  IMAD.X R13, RZ, RZ, RZ, P0 ;  /* 0x000000ffff0d7224 */ /* 0x000fe200000e06ff */
[----:B------:R-:W-:Y:S01]  /*0cd0*/  IADD3 RZ, P0, R5, R6, RZ ;  /* 0x0000000605ff7210 */ /* 0x000fe20007f1e0ff */
[----:B------:R-:W-:-:S04]  /*0ce0*/  IMAD.MOV.U32 R12, RZ, RZ, R7 ;  /* 0x000000ffff0c7224 */ /* 0x000fc800078e0007 */
[----:B------:R-:W-:-:S08]  /*0cf0*/  IMAD.WIDE.U32.X R4, R15, R21, R12, P0 ;  /* 0x000000150f047225 */ /* 0x000fd000000e040c */
.L_x_12:
[-CC-:B------:R-:W-:Y:S01]  /*0d00*/  SHF.R.U64 R28, R4, R0.reuse, R5.reuse ;  /* 0x00000000041c7219 */ /* 0x180fe20000001205 */
[----:B------:R-:W1:Y:S01]  /*0d10*/  LDC.64 R24, c[0x0][0x8e8] ;  /* 0x00023a00ff187b82 */ /* 0x000e620000000a00 */
[----:B------:R-:W-:Y:S01]  /*0d20*/  SHF.R.U32.HI R4, RZ, R0, R5 ;  /* 0x00000000ff047219 */ /* 0x000fe20000011605 */
[----:B------:R-:W-:Y:S01]  /*0d30*/  ULDC UR4, c[0x0][0x150] ;  /* 0x0000540000047ab9 */ /* 0x000fe20000000800 */
[----:B------:R-:W-:Y:S02]  /*0d40*/  I2FP.F32.U32 R0, R8 ;  /* 0x0000000800007245 */ /* 0x000fe40000201000 */
[----:B------:R-:W-:-:S03]  /*0d50*/  IADD3 R9, P0, RZ, -R28, RZ ;  /* 0x8000001cff097210 */ /* 0x000fc60007f1e0ff */
[----:B------:R-:W2:Y:S01]  /*0d60*/  LDC R12, c[0x0][0x8c0] ;  /* 0x00023000ff0c7b82 */ /* 0x000ea20000000800 */
[----:B------:R-:W-:Y:S01]  /*0d70*/  FMUL R0, R0, UR4 ;  /* 0x0000000400007c20 */ /* 0x000fe20008400000 */
[----:B------:R-:W-:Y:S01]  /*0d80*/  IMAD.X R11, RZ, RZ, ~R4, P0 ;  /* 0x000000ffff0b7224 */ /* 0x000fe200000e0e04 */
[----:B------:R-:W-:Y:S01]  /*0d90*/  ULDC UR4, c[0x0][0x154] ;  /* 0x0000550000047ab9 */ /* 0x000fe20000000800 */
[----:B------:R-:W-:-:S03]  /*0da0*/  IMAD.WIDE.U32 R4, R9, R22, R16 ;  /* 0x0000001609047225 */ /* 0x000fc600078e0010 */
[----:B------:R-:W3:Y:S01]  /*0db0*/  F2I.U32.TRUNC.NTZ R0, R0 ;  /* 0x0000000000007305 */ /* 0x000ee2000020f000 */
[----:B------:R-:W4:Y:S01]  /*0dc0*/  LDC R7, c[0x0][0x144] ;  /* 0x00005100ff077b82 */ /* 0x000f220000000800 */
[----:B------:R-:W-:-:S04]  /*0dd0*/  IMAD R6, R11, R22, RZ ;  /* 0x000000160b067224 */ /* 0x000fc800078e02ff */
[----:B------:R-:W-:-:S03]  /*0de0*/  IMAD R9, R9, R23, R6 ;  /* 0x0000001709097224 */ /* 0x000fc600078e0206 */
[----:B------:R-:W5:Y:S01]  /*0df0*/  LDC R20, c[0x0][0x8b0] ;  /* 0x00022c00ff147b82 */ /* 0x000f620000000800 */
[----:B------:R-:W-:Y:S01]  /*0e00*/  IMAD.IADD R9, R5, 0x1, R9 ;  /* 0x0000000105097824 */ /* 0x000fe200078e0209 */
[----:B-1----:R-:W-:Y:S01]  /*0e10*/  ISETP.NE.U32.AND P0, PT, R24, RZ, PT ;  /* 0x000000ff1800720c */ /* 0x002fe20003f05070 */
[----:B---3--:R-:W-:-:S03]  /*0e20*/  IMAD.MOV R5, RZ, RZ, -R0 ;  /* 0x000000ffff057224 */ /* 0x008fc600078e0a00 */
[----:B------:R-:W-:Y:S02]  /*0e30*/  ISETP.NE.AND.EX P0, PT, R25, RZ, PT, P0 ;  /* 0x000000ff1900720c */ /* 0x000fe40003f05300 */
[----:B------:R-:W1:Y:S01]  /*0e40*/  LDC R11, c[0x0][0x900] ;  /* 0x00024000ff0b7b82 */ /* 0x000e620000000800 */
[--C-:B--2---:R-:W-:Y:S02]  /*0e50*/  SHF.R.U64 R14, R4, R12, R9.reuse ;  /* 0x0000000c040e7219 */ /* 0x104fe40000001209 */
[----:B------:R-:W-:Y:S02]  /*0e60*/  I2FP.F32.U32 R4, R10 ;  /* 0x0000000a00047245 */ /* 0x000fe40000201000 */
[----:B------:R-:W-:-:S03]  /*0e70*/  SHF.R.U32.HI R9, RZ, R12, R9 ;  /* 0x0000000cff097219 */ /* 0x000fc60000011609 */
[----:B------:R-:W2:Y:S01]  /*0e80*/  LDC R15, c[0x0][0x148] ;  /* 0x00005200ff0f7b82 */ /* 0x000ea20000000800 */
[----:B----4-:R-:W-:Y:S02]  /*0e90*/  IMAD R0, R7, R5, R8 ;  /* 0x0000000507007224 */ /* 0x010fe400078e0208 */
[----:B------:R-:W-:Y:S01]  /*0ea0*/  FMUL R5, R4, UR4 ;  /* 0x0000000404057c20 */ /* 0x000fe20008400000 */
[----:B------:R-:W-:Y:S02]  /*0eb0*/  IMAD.MOV.U32 R4, RZ, RZ, -0x1 ;  /* 0xffffffffff047424 */ /* 0x000fe400078e00ff */
[----:B------:R-:W-:Y:S01]  /*0ec0*/  IMAD.MOV.U32 R8, RZ, RZ, 0x1 ;  /* 0x00000001ff087424 */ /* 0x000fe200078e00ff */
[----:B------:R3:W4:Y:S01]  /*0ed0*/  F2I.U32.TRUNC.NTZ R13, R5 ;  /* 0x00000005000d7305 */ /* 0x000722000020f000 */
[----:B------:R-:W2:Y:S01]  /*0ee0*/  LDC R23, c[0x0][0x8a8] ;  /* 0x00022a00ff177b82 */ /* 0x000ea20000000800 */
[-CC-:B-----5:R-:W-:Y:S02]  /*0ef0*/  SHF.R.U64 R29, R14, R20.reuse, R9.reuse ;  /* 0x000000140e1d7219 */ /* 0x1a0fe40000001209 */
[----:B------:R-:W-:-:S05]  /*0f00*/  SHF.R.U32.HI R6, RZ, R20, R9 ;  /* 0x00000014ff067219 */ /* 0x000fca0000011609 */
[----:B------:R-:W2:Y:S01]  /*0f10*/  LDC R22, c[0x0][0x8f0] ;  /* 0x00023c00ff167b82 */ /* 0x000ea20000000800 */
[-CC-:B-1----:R-:W-:Y:S02]  /*0f20*/  SHF.R.U64 R20, R29, R11.reuse, R6.reuse ;  /* 0x0000000b1d147219 */ /* 0x182fe40000001206 */
[-C--:B------:R-:W-:Y:S02]  /*0f30*/  SHF.L.U32 R4, R4, R11.reuse, RZ ;  /* 0x0000000b04047219 */ /* 0x080fe400000006ff */
[-C--:B------:R-:W-:Y:S02]  /*0f40*/  SHF.R.U32.HI R6, RZ, R11.reuse, R6 ;  /* 0x0000000bff067219 */ /* 0x080fe40000011606 */
[----:B------:R-:W-:Y:S01]  /*0f50*/  LOP3.LUT R12, RZ, R4, RZ, 0x33, !PT ;  /* 0x00000004ff0c7212 */ /* 0x000fe200078e33ff */
[----:B------:R-:W1:Y:S01]  /*0f60*/  LDC R27, c[0x0][0x8e0] ;  /* 0x00023800ff1b7b82 */ /* 0x000e620000000800 */
[----:B------:R-:W-:Y:S01]  /*0f70*/  SHF.L.U32 R11, R8, R11, RZ ;  /* 0x0000000b080b7219 */ /* 0x000fe200000006ff */
[----:B------:R-:W-:-:S02]  /*0f80*/  IMAD.MOV.U32 R4, RZ, RZ, R20 ;  /* 0x000000ffff047224 */ /* 0x000fc400078e0014 */
[----:B---3--:R-:W-:-:S04]  /*0f90*/  IMAD.MOV.U32 R5, RZ, RZ, R6 ;  /* 0x000000ffff057224 */ /* 0x008fc800078e0006 */
[----:B------:R-:W3:Y:S01]  /*0fa0*/  LDC R26, c[0x0][0x8b8] ;  /* 0x00022e00ff1a7b82 */ /* 0x000ee20000000800 */
[----:B----4-:R-:W-:Y:S05]  /*0fb0*/  @!P0 BRA `(.L_x_13) ;  /* 0x0000000000288947 */ /* 0x010fea0003800000 */
[----:B------:R-:W4:Y:S02]  /*0fc0*/  LDC R9, c[0x0][0x8f4] ;  /* 0x00023d00ff097b82 */ /* 0x000f240000000800 */
[----:B----4-:R-:W-:-:S05]  /*0fd0*/  IADD3 R9, P0, R20, R9, RZ ;  /* 0x0000000914097210 */ /* 0x010fca0007f1e0ff */
        /* <DEDUP_REMOVED lines=8> */
.L_x_13:
[----:B--2---:R-:W-:Y:S01]  /*1060*/  SHF.R.U64 R4, R4, R22, R5 ;  /* 0x0000001604047219 */ /* 0x004fe20000001205 */
[----:B------:R-:W-:Y:S01]  /*1070*/  VIADD R5, R23, 0xffffffff ;  /* 0xffffffff17057836 */ /* 0x000fe20000000000 */
[----:B------:R-:W-:Y:S01]  /*1080*/  LOP3.LUT R12, R29, R12, RZ, 0xc0, !PT ;  /* 0x0000000c1d0c7212 */ /* 0x000fe200078ec0ff */
[----:B------:R-:W-:Y:S01]  /*1090*/  IMAD.MOV R13, RZ, RZ, -R13 ;  /* 0x000000ffff0d7224 */ /* 0x000fe200078e0a0d */
[----:B------:R-:W-:Y:S01]  /*10a0*/  R2UR UR47, R28 ;  /* 0x000000001c2f72ca */ /* 0x000fe200000e0000 */
[----:B------:R-:W-:Y:S01]  /*10b0*/  IMAD.MOV R6, RZ, RZ, -R4 ;  /* 0x000000ffff067224 */ /* 0x000fe200078e0a04 */
[----:B------:R-:W-:Y:S01]  /*10c0*/  LOP3.LUT R5, R14, R5, RZ, 0xc0, !PT ;  /* 0x000000050e057212 */ /* 0x000fe200078ec0ff */
[----:B------:R-:W-:Y:S02]  /*10d0*/  IMAD R11, R11, R4, R12 ;  /* 0x000000040b0b7224 */ /* 0x000fe400078e020c */
[----:B------:R-:W-:Y:S02]  /*10e0*/  @P6 IMAD R0, R15, R13, R10 ;  /* 0x0000000d0f006224 */ /* 0x000fe400078e020a */
[----:B-1----:R-:W-:-:S02]  /*10f0*/  IMAD R4, R6, R27, R20 ;  /* 0x0000001b06047224 */ /* 0x002fc400078e0214 */
[----:B---3--:R-:W-:Y:S02]  /*1100*/  IMAD R0, R11, R26, R0 ;  /* 0x0000001a0b007224 */ /* 0x008fe400078e0200 */
[----:B------:R-:W-:Y:S02]  /*1110*/  IMAD R5, R4, R23, R5 ;  /* 0x0000001704057224 */ /* 0x000fe400078e0205 */
[----:B------:R-:W-:-:S03]  /*1120*/  IMAD.MOV.U32 R4, RZ, RZ, 0x1 ;  /* 0x00000001ff047424 */ /* 0x000fc600078e00ff */
[----:B------:R-:W-:Y:S02]  /*1130*/  SEL R23, R5, R0, !P6 ;  /* 0x0000000005177207 */ /* 0x000fe40007000000 */
[----:B------:R-:W-:Y:S02]  /*1140*/  SEL R22, R0, R5, !P6 ;  /* 0x0000000500167207 */ /* 0x000fe40007000000 */
[----:B------:R-:W-:-:S07]  /*1150*/  PRMT R0, R4, 0x7610, R0 ;  /* 0x0000761004007816 */ /* 0x000fce0000000000 */
.L_x_11:
[----:B------:R-:W-:-:S08]  /*1160*/  NOP ;  /* 0x0000000000007918 */ /* 0x000fd00000000000 */
[----:B------:R-:W1:Y:S02]  /*1170*/  USETMAXREG.TRY_ALLOC.CTAPOOL UP0, 0xe8 ;  /* 0x000000e8000079c8 */ /* 0x000e640008000600 */
[----:B-1----:R-:W-:-:S13]  /*1180*/  PLOP3.LUT P0, PT, PT, PT, UP0, 0x80, 0x0 ;  /* 0x000000000000781c */ /* 0x002fda0003f0f008 */
[----:B------:R-:W-:Y:S05]  /*1190*/  @!P0 BRA `(.L_x_11) ;  /* 0xfffffffc00f08947 */ /* 0x000fea000383ffff */
[----:B------:R-:W-:Y:S02]  /*11a0*/  ULDC.64 UR4, c[0x0][0x590] ;  /* 0x0001640000047ab9 */ /* 0x000fe40000000a00 */
[----:B------:R-:W-:Y:S02]  /*11b0*/  IMAD.U32 R103, RZ, RZ, UR4 ;  /* 0x00000004ff677e24 */ /* 0x000fe4000f8e00ff */
[----:B------:R-:W-:-:S03]  /*11c0*/  IMAD.U32 R105, RZ, RZ, UR5 ;  /* 0x00000005ff697e24 */ /* 0x000fc6000f8e00ff */
[----:B------:R-:W-:-:S04]  /*11d0*/  ISETP.NE.U32.AND P1, PT, R103, RZ, PT ;  /* 0x000000ff6700720c */ /* 0x000fc80003f25070 */
[----:B------:R-:W-:-:S13]  /*11e0*/  ISETP.NE.AND.EX P0, PT, R105, RZ, PT, P1 ;  /* 0x000000ff6900720c */ /* 0x000fda0003f05310 */
[----:B------:R-:W-:Y:S05]  /*11f0*/  @P0 BRA `(.L_x_14) ;  /* 0x00000000002c0947 */ /* 0x000fea0003800000 */
[----:B------:R-:W-:Y:S02]  /*1200*/  ULDC.64 UR4, c[0x0][0x588] ;  /* 0x0001620000047ab9 */ /* 0x000fe40000000a00 */
[----:B------:R-:W-:-:S04]  /*1210*/  ISETP.NE.U32.AND P0, PT, RZ, UR4, PT ;  /* 0x00000004ff007c0c */ /* 0x000fc8000bf05070 */
[----:B------:R-:W-:-:S13]  /*1220*/  ISETP.NE.AND.EX P0, PT, RZ, UR5, PT, P0 ;  /* 0x00000005ff007c0c */ /* 0x000fda000bf05300 */
[----:B------:R-:W-:Y:S05]  /*1230*/  @!P0 BRA `(.L_x_15) ;  /* 0x0000000000108947 */ /* 0x000fea0003800000 */
[----:B------:R-:W1:Y:S02]  /*1240*/  LDC.64 R4, c[0x0][0x588] ;  /* 0x00016200ff047b82 */ /* 0x000e640000000a00 */
[----:B-1----:R1:W5:Y:S01]  /*1250*/  LDG.E R89, desc[UR52][R4.64] ;  /* 0x0000003404597981 */ /* 0x002362000c1e1900 */
[----:B------:R-:W-:Y:S01]  /*1260*/  IMAD.MOV.U32 R88, RZ, RZ, 0x1 ;  /* 0x00000001ff587424 */ /* 0x000fe200078e00ff */
[----:B------:R-:W-:Y:S06]  /*1270*/  BRA `(.L_x_14) ;  /* 0x00000000000c7947 */ /* 0x000fec0003800000 */
.L_x_15:
[----:B------:R-:W-:Y:S01]  /*1280*/  ULDC UR4, c[0x0][0x580] ;  /* 0x0001600000047ab9 */ /* 0x000fe20000000800 */
[----:B------:R-:W-:Y:S02]  /*1290*/  IMAD.MOV.U32 R88, RZ, RZ, 0x1 ;  /* 0x00000001ff587424 */ /* 0x000fe400078e00ff */
[----:B------:R-:W-:-:S07]  /*12a0*/  IMAD.U32 R89, RZ, RZ, UR4 ;  /* 0x00000004ff597e24 */ /* 0x000fce000f8e00ff */
.L_x_14:
[----:B------:R-:W-:Y:S02]  /*12b0*/  ULDC.64 UR4, c[0x0][0x5b0] ;  /* 0x00016c0000047ab9 */ /* 0x000fe40000000a00 */
[----:B------:R-:W-:-:S04]  /*12c0*/  ISETP.NE.U32.AND P0, PT, RZ, UR4, PT ;  /* 0x00000004ff007c0c */ /* 0x000fc8000bf05070 */
[----:B------:R-:W-:-:S13]  /*12d0*/  ISETP.NE.AND.EX P0, PT, RZ, UR5, PT, P0 ;  /* 0x00000005ff007c0c */ /* 0x000fda000bf05300 */
[----:B------:R-:W-:Y:S05]  /*12e0*/  @P0 BRA `(.L_x_16) ;  /* 0x0000000000240947 */ /* 0x000fea0003800000 */
[----:B------:R-:W-:Y:S02]  /*12f0*/  ULDC.64 UR4, c[0x0][0x5a8] ;  /* 0x00016a0000047ab9 */ /* 0x000fe40000000a00 */
[----:B------:R-:W-:-:S04]  /*1300*/  ISETP.NE.U32.AND P0, PT, RZ, UR4, PT ;  /* 0x00000004ff007c0c */ /* 0x000fc8000bf05070 */
[----:B------:R-:W-:-:S13]  /*1310*/  ISETP.NE.AND.EX P0, PT, RZ, UR5, PT, P0 ;  /* 0x00000005ff007c0c */ /* 0x000fda000bf05300 */
[----:B------:R-:W-:Y:S05]  /*1320*/  @!P0 BRA `(.L_x_17) ;  /* 0x00000000000c8947 */ /* 0x000fea0003800000 */
[----:B------:R-:W2:Y:S02]  /*1330*/  LDC.64 R90, c[0x0][0x5a8] ;  /* 0x00016a00ff5a7b82 */ /* 0x000ea40000000a00 */
[----:B--2---:R2:W5:Y:S01]  /*1340*/  LDG.E R90, desc[UR52][R90.64] ;  /* 0x000000345a5a7981 */ /* 0x004562000c1e1900 */
[----:B------:R-:W-:Y:S05]  /*1350*/  BRA `(.L_x_16) ;  /* 0x0000000000087947 */ /* 0x000fea0003800000 */
.L_x_17:
[----:B------:R-:W-:Y:S02]  /*1360*/  ULDC UR4, c[0x0][0x5a0] ;  /* 0x0001680000047ab9 */ /* 0x000fe40000000800 */
[----:B------:R-:W-:-:S07]  /*1370*/  IMAD.U32 R90, RZ, RZ, UR4 ;  /* 0x00000004ff5a7e24 */ /* 0x000fce000f8e00ff */
.L_x_16:
[----:B------:R-:W-:Y:S01]  /*1380*/  LOP3.LUT P2, RZ, R0, 0xff, RZ, 0xc0, !PT ;  /* 0x000000ff00ff7812 */ /* 0x000fe2000784c0ff */
[----:B------:R-:W-:Y:S01]  /*1390*/  UMOV UR40, URZ ;  /* 0x0000003f00287c82 */ /* 0x000fe20008000000 */
[----:B------:R-:W-:-:S11]  /*13a0*/  PLOP3.LUT P0, PT, PT, PT, PT, 0x80, 0x0 ;  /* 0x000000000000781c */ /* 0x000fd60003f0f070 */
[----:B------:R-:W-:Y:S05]  /*13b0*/  @!P2 BRA `(.L_x_18) ;  /* 0x0000003400b4a947 */ /* 0x000fea0003800000 */
[----:B--2---:R-:W2:Y:S01]  /*13c0*/  LDC R91, c[0x0][0x900] ;  /* 0x00024000ff5b7b82 */ /* 0x004ea20000000800 */
[C---:B------:R-:W-:Y:S01]  /*13d0*/  IMAD.SHL.U32 R6, R3.reuse, 0x10, RZ ;  /* 0x0000001003067824 */ /* 0x040fe200078e00ff */
[----:B------:R-:W-:Y:S01]  /*13e0*/  ULDC UR4, c[0x0][0x28c] ;  /* 0x0000a30000047ab9 */ /* 0x000fe20000000800 */
[----:B------:R-:W-:Y:S01]  /*13f0*/  IMAD.SHL.U32 R0, R3, 0x20, RZ ;  /* 0x0000002003007824 */ /* 0x000fe200078e00ff */
[----:B------:R-:W-:Y:S01]  /*1400*/  UIADD3 UR4, UR4, 0x3f, URZ ;  /* 0x0000003f04047890 */ /* 0x000fe2000fffe03f */
[----:B-1----:R-:W-:Y:S01]  /*1410*/  SHF.R.U32.HI R5, RZ, 0x1, R3 ;  /* 0x00000001ff057819 */ /* 0x002fe20000011603 */
[----:B------:R-:W-:Y:S01]  /*1420*/  IMAD.MOV.U32 R95, RZ, RZ, 0x10 ;  /* 0x00000010ff5f7424 */ /* 0x000fe200078e00ff */
[----:B------:R-:W-:Y:S01]  /*1430*/  LOP3.LUT R7, R6, 0xe00, RZ, 0xc0, !PT ;  /* 0x00000e0006077812 */ /* 0x000fe200078ec0ff */
[----:B------:R-:W-:Y:S01]  /*1440*/  USHF.R.S32.HI UR5, URZ, 0x1f, UR4 ;  /* 0x0000001f3f057899 */ /* 0x000fe20008011404 */
[----:B------:R-:W-:Y:S01]  /*1450*/  LOP3.LUT R4, R0, 0xc0, RZ, 0xc0, !PT ;  /* 0x000000c000047812 */ /* 0x000fe200078ec0ff */
[----:B------:R-:W-:Y:S01]  /*1460*/  IMAD.MOV.U32 R93, RZ, RZ, 0x1 ;  /* 0x00000001ff5d7424 */ /* 0x000fe200078e00ff */
[--C-:B------:R-:W-:Y:S01]  /*1470*/  LOP3.LUT R7, R7, 0x20, R0.reuse, 0xf8, !PT ;  /* 0x0000002007077812 */ /* 0x100fe200078ef800 */
[----:B------:R-:W-:Y:S01]  /*1480*/  ULEA.HI UR5, UR5, UR4, URZ, 0x6 ;  /* 0x0000000405057291 */ /* 0x000fe2000f8f303f */
[----:B------:R-:W-:Y:S01]  /*1490*/  LOP3.LUT R4, R4, 0x8, R5, 0xf8, !PT ;  /* 0x0000000804047812 */ /* 0x000fe200078ef805 */
[----:B------:R-:W-:Y:S01]  /*14a0*/  IMAD.SHL.U32 R5, R3, 0x4, RZ ;  /* 0x0000000403057824 */ /* 0x000fe200078e00ff */
[----:B------:R-:W-:Y:S01]  /*14b0*/  LOP3.LUT R7, R7, 0x100, R0, 0xf8, !PT ;  /* 0x0000010007077812 */ /* 0x000fe200078ef800 */
[----:B------:R-:W-:Y:S01]  /*14c0*/  IMAD.MOV.U32 R0, RZ, RZ, -0x1 ;  /* 0xffffffffff007424 */ /* 0x000fe200078e00ff */
[----:B------:R-:W-:Y:S01]  /*14d0*/  USHF.R.S32.HI UR48, URZ, 0x6, UR5 ;  /* 0x000000063f307899 */ /* 0x000fe20008011405 */
[C---:B------:R-:W-:Y:S01]  /*14e0*/  LOP3.LUT P0, RZ, R3.reuse, 0x4, RZ, 0xc0, !PT ;  /* 0x0000000403ff7812 */ /* 0x040fe2000780c0ff */
[----:B------:R-:W-:Y:S01]  /*14f0*/  ULDC.64 UR54, c[0x0][0x198] ;  /* 0x0000660000367ab9 */ /* 0x000fe20000000a00 */
[----:B------:R-:W-:Y:S01]  /*1500*/  LOP3.LUT R3, R3, 0xff, RZ, 0xc0, !PT ;  /* 0x000000ff03037812 */ /* 0x000fe200078ec0ff */
[----:B------:R-:W-:Y:S01]  /*1510*/  UISETP.LT.AND UP0, UPT, UR48, 0x1, UPT ;  /* 0x000000013000788c */ /* 0x000fe2000bf01270 */
[----:B------:R-:W-:Y:S01]  /*1520*/  LOP3.LUT R4, R4, 0x18, R5, 0x78, !PT ;  /* 0x0000001804047812 */ /* 0x000fe200078e7805 */
[----:B------:R-:W-:Y:S01]  /*1530*/  UMOV UR41, URZ ;  /* 0x0000003f00297c82 */ /* 0x000fe20008000000 */
[----:B------:R-:W-:Y:S01]  /*1540*/  MOV R6, 0x1 ;  /* 0x0000000100067802 */ /* 0x000fe20000000f00 */
[----:B------:R-:W-:Y:S01]  /*1550*/  USEL UR49, UR48, 0x1, UP0 ;  /* 0x0000000130317887 */ /* 0x000fe20008000000 */
[-C--:B--2---:R-:W-:Y:S01]  /*1560*/  SHF.L.U32 R0, R0, R91.reuse, RZ ;  /* 0x0000005b00007219 */ /* 0x084fe200000006ff */
[----:B------:R-:W-:Y:S01]  /*1570*/  VIADD R94, R3, 0x1f ;  /* 0x0000001f035e7836 */ /* 0x000fe20000000000 */
[----:B------:R-:W-:Y:S01]  /*1580*/  LOP3.LUT R92, R7, R4, RZ, 0xfc, !PT ;  /* 0x00000004075c7212 */ /* 0x000fe200078efcff */
[----:B------:R-:W-:Y:S01]  /*1590*/  UMOV UR42, URZ ;  /* 0x0000003f002a7c82 */ /* 0x000fe20008000000 */
[----:B------:R-:W-:Y:S01]  /*15a0*/  SHF.L.U32 R91, R6, R91, RZ ;  /* 0x0000005b065b7219 */ /* 0x000fe200000006ff */
[----:B------:R-:W-:Y:S01]  /*15b0*/  UIADD3 UR49, UR48, -UR49, URZ ;  /* 0x8000003130317290 */ /* 0x000fe2000fffe03f */
[----:B------:R-:W-:Y:S01]  /*15c0*/  LOP3.LUT R97, R19, 0x1, RZ, 0xfc, !PT ;  /* 0x0000000113617812 */ /* 0x000fe200078efcff */
[----:B------:R-:W-:Y:S01]  /*15d0*/  UMOV UR43, URZ ;  /* 0x0000003f002b7c82 */ /* 0x000fe20008000000 */
[----:B------:R-:W-:Y:S01]  /*15e0*/  LOP3.LUT R99, R18, 0x1, RZ, 0xfc, !PT ;  /* 0x0000000112637812 */ /* 0x000fe200078efcff */
[----:B------:R-:W-:Y:S01]  /*15f0*/  UMOV UR40, URZ ;  /* 0x0000003f00287c82 */ /* 0x000fe20008000000 */
[----:B------:R-:W-:-:S02]  /*1600*/  SHF.R.U32.HI R101, RZ, 0x7, R3 ;  /* 0x00000007ff657819 */ /* 0x000fc40000011603 */
[----:B------:R-:W-:Y:S02]  /*1610*/  SEL R95, R95, 0xfffffff0, !P0 ;  /* 0xfffffff05f5f7807 */ /* 0x000fe40004000000 */
[----:B------:R-:W-:-:S07]  /*1620*/  LOP3.LUT R96, RZ, R0, RZ, 0x33, !PT ;  /* 0x00000000ff607212 */ /* 0x000fce00078e33ff */
.L_x_92:
[----:B-1----:R-:W1:Y:S01]  /*1630*/  SHFL.IDX PT, R0, R101, RZ, 0x1f ;  /* 0x00001fff65007589 */ /* 0x002e6200000e0000 */
[----:B------:R-:W2:Y:S01]  /*1640*/  S2UR UR50, SR_CgaCtaId ;  /* 0x00000000003279c3 */ /* 0x000ea20000008800 */
[----:B------:R-:W-:Y:S01]  /*1650*/  UMOV UR51, 0x400 ;  /* 0x0000040000337882 */ /* 0x000fe20000000000 */
[----:B-1----:R-:W-:Y:S01]  /*1660*/  R2UR UR4, R0 ;  /* 0x00000000000472ca */ /* 0x002fe200000e0000 */
[----:B--2---:R-:W-:-:S12]  /*1670*/  ULEA UR51, UR50, UR51, 0x18 ;  /* 0x0000003332337291 */ /* 0x004fd8000f8ec03f */
[----:B------:R-:W-:-:S04]  /*1680*/  ULEA.HI UR5, UR4, UR4, URZ, 0x1 ;  /* 0x0000000404057291 */ /* 0x000fc8000f8f083f */
[----:B------:R-:W-:-:S04]  /*1690*/  ULOP3.LUT UR5, UR5, 0x7fffe, URZ, 0xc0, !UPT ;  /* 0x0007fffe05057892 */ /* 0x000fc8000f8ec03f */
[----:B------:R-:W-:-:S03]  /*16a0*/  UIADD3 UR5, UR4, -UR5, URZ ;  /* 0x8000000504057290 */ /* 0x000fc6000fffe03f */
[----:B------:R-:W-:Y:S01]  /*16b0*/  ULDC UR4, c[0x0][0x28c] ;  /* 0x0000a30000047ab9 */ /* 0x000fe20000000800 */
[----:B------:R-:W-:Y:S01]  /*16c0*/  ULEA UR5, UR5, UR51, 0xd ;  /* 0x0000003305057291 */ /* 0x000fe2000f8e683f */
[----:B------:R-:W-:-:S03]  /*16d0*/  ISETP.LT.AND P0, PT, RZ, UR4, PT ;  /* 0x00000004ff007c0c */ /* 0x000fc6000bf01270 */
[----:B------:R-:W-:-:S04]  /*16e0*/  UIADD3 UR5, UR5, 0x8400, URZ ;  /* 0x0000840005057890 */ /* 0x000fc8000fffe03f */
[----:B------:R-:W-:-:S04]  /*16f0*/  USHF.R.U32.HI UR5, URZ, 0x4, UR5 ;  /* 0x000000043f057899 */ /* 0x000fc80008011605 */
[----:B------:R-:W-:-:S04]  /*1700*/  ULOP3.LUT UR5, UR5, 0x3fff, URZ, 0xc0, !UPT ;  /* 0x00003fff05057892 */ /* 0x000fc8000f8ec03f */
[----:B------:R-:W-:Y:S01]  /*1710*/  ULOP3.LUT UR44, UR5, 0x10000, URZ, 0xfc, !UPT ;  /* 0x00010000052c7892 */ /* 0x000fe2000f8efc3f */
[----:B------:R-:W-:Y:S11]  /*1720*/  @P0 BRA `(.L_x_19) ;  /* 0x0000000000400947 */ /* 0x000ff60003800000 */
[----:B------:R-:W-:Y:S01]  /*1730*/  MOV R0, 0x0 ;  /* 0x0000000000007802 */ /* 0x000fe20000000f00 */
[----:B------:R-:W-:Y:S01]  /*1740*/  ULDC.64 UR4, c[0x4][0x70] ;  /* 0x01001c0000047ab9 */ /* 0x000fe20000000a00 */
[----:B------:R-:W-:Y:S01]  /*1750*/  ULDC.64 UR6, c[0x4][0x8] ;  /* 0x0100020000067ab9 */ /* 0x000fe20000000a00 */
[----:B------:R-:W-:Y:S01]  /*1760*/  IMAD.U32 R4, RZ, RZ, UR4 ;  /* 0x00000004ff047e24 */ /* 0x000fe2000f8e00ff */
[----:B------:R1:W2:Y:S01]  /*1770*/  LDC.64 R14, c[0x4][R0] ;  /* 0x01000000000e7b82 */ /* 0x0002a20000000a00 */
[----:B------:R-:W-:Y:S01]  /*1780*/  IMAD.U32 R5, RZ, RZ, UR5 ;  /* 0x00000005ff057e24 */ /* 0x000fe2000f8e00ff */
[----:B------:R-:W-:Y:S01]  /*1790*/  ULDC.64 UR4, c[0x4][0x78] ;  /* 0x01001e0000047ab9 */ /* 0x000fe20000000a00 */
[----:B------:R-:W-:Y:S02]  /*17a0*/  IMAD.U32 R10, RZ, RZ, UR6 ;  /* 0x00000006ff0a7e24 */ /* 0x000fe4000f8e00ff */
[----:B------:R-:W-:Y:S02]  /*17b0*/  IMAD.U32 R6, RZ, RZ, UR4 ;  /* 0x00000004ff067e24 */ /* 0x000fe4000f8e00ff */
[----:B------:R-:W-:-:S02]  /*17c0*/  IMAD.U32 R7, RZ, RZ, UR5 ;  /* 0x00000005ff077e24 */ /* 0x000fc4000f8e00ff */
[----:B------:R-:W-:Y:S02]  /*17d0*/  IMAD.U32 R11, RZ, RZ, UR7 ;  /* 0x00000007ff0b7e24 */ /* 0x000fe4000f8e00ff */
[----:B------:R-:W-:Y:S02]  /*17e0*/  IMAD.MOV.U32 R8, RZ, RZ, 0x1e1 ;  /* 0x000001e1ff087424 */ /* 0x000fe400078e00ff */
[----:B------:R-:W-:Y:S02]  /*17f0*/  IMAD.MOV.U32 R12, RZ, RZ, 0x1 ;  /* 0x00000001ff0c7424 */ /* 0x000fe400078e00ff */
[----:B-1----:R-:W-:-:S07]  /*1800*/  IMAD.MOV.U32 R13, RZ, RZ, RZ ;  /* 0x000000ffff0d7224 */ /* 0x002fce00078e00ff */
[----:B------:R-:W-:-:S07]  /*1810*/  LEPC R20, `(.L_x_19) ;  /* 0x000000001014794e */ /* 0x000fce0000000000 */
[----:B--2--5:R-:W-:Y:S05]  /*1820*/  CALL.ABS.NOINC R14 ;  /* 0x000000000e007343 */ /* 0x024fea0003c00000 */
.L_x_19:
[----:B------:R-:W-:-:S13]  /*1830*/  ISETP.NE.AND P0, PT, R97, 0x3, PT ;  /* 0x000000036100780c */ /* 0x000fda0003f05270 */
[----:B------:R-:W-:Y:S05]  /*1840*/  @!P0 BRA `(.L_x_20) ;  /* 0x0000000000048947 */ /* 0x000fea0003800000 */
[----:B------:R-:W-:Y:S01]  /*1850*/  BPT.TRAP 0x1 ;  /* 0x000000040000795c */ /* 0x000fe20000300000 */
.L_x_20:
[----:B------:R-:W-:Y:S02]  /*1860*/  IMAD.U32 R3, RZ, RZ, UR43 ;  /* 0x0000002bff037e24 */ /* 0x000fe4000f8e00ff */
[----:B------:R-:W-:-:S03]  /*1870*/  IMAD.U32 R0, RZ, RZ, UR42 ;  /* 0x0000002aff007e24 */ /* 0x000fc6000f8e00ff */
[----:B------:R-:W-:Y:S02]  /*1880*/  LEA R3, R3, UR51, 0x3 ;  /* 0x0000003303037c11 */ /* 0x000fe4000f8e18ff */
[----:B------:R-:W-:-:S04]  /*1890*/  SHF.L.U32 R0, R0, 0x1f, RZ ;  /* 0x0000001f00007819 */ /* 0x000fc800000006ff */
[----:B------:R1:W2:Y:S01]  /*18a0*/  SYNCS.PHASECHK.TRANS64.TRYWAIT P1, [R3+URZ], R0 ;  /* 0x00000000030075a7 */ /* 0x0002a2000802017f */
[----:B------:R-:W-:Y:S05]  /*18b0*/  @!P0 BRA `(.L_x_21) ;  /* 0x0000000000048947 */ /* 0x000fea0003800000 */
[----:B------:R-:W-:Y:S01]  /*18c0*/  BPT.TRAP 0x1 ;  /* 0x000000040000795c */ /* 0x000fe20000300000 */
.L_x_21:
[----:B------:R-:W-:-:S05]  /*18d0*/  IMAD.U32 R4, RZ, RZ, UR49 ;  /* 0x00000031ff047e24 */ /* 0x000fca000f8e00ff */
[----:B------:R-:W-:Y:S01]  /*18e0*/  ISETP.GE.AND P2, PT, R4, 0x1, PT ;  /* 0x000000010400780c */ /* 0x000fe20003f46270 */
[----:B--2---:R-:W-:-:S12]  /*18f0*/  @P1 BRA `(.L_x_22) ;  /* 0x0000000000081947 */ /* 0x004fd80003800000 */
[----:B------:R-:W2:Y:S02]  /*1900*/  SYNCS.PHASECHK.TRANS64.TRYWAIT P1, [R3+URZ], R0 ;  /* 0x00000000030075a7 */ /* 0x000ea4000802017f */
[----:B--2---:R-:W-:Y:S05]  /*1910*/  @!P1 BRA `(.L_x_23) ;  /* 0x0000005c00549947 */ /* 0x004fea0003800000 */
.L_x_22:
[----:B------:R-:W-:Y:S05]  /*1920*/  WARPSYNC.ALL ;  /* 0x0000000000007948 */ /* 0x000fea0003800000 */
[----:B------:R-:W-:Y:S01]  /*1930*/  UIADD3 UR4, UR51, 0x20400, URZ ;  /* 0x0002040033047890 */ /* 0x000fe2000fffe03f */
[----:B------:R-:W-:Y:S01]  /*1940*/  WARPGROUP.ARRIVE ;  /* 0x00000000000079c5 */ /* 0x000fe20000000000 */
[----:B------:R-:W-:Y:S02]  /*1950*/  ULEA UR9, UR43, UR44, 0xa ;  /* 0x0000002c2b097291 */ /* 0x000fe4000f8e503f */
[----:B------:R-:W-:Y:S01]  /*1960*/  USHF.R.U32.HI UR4, URZ, 0x4, UR4 ;  /* 0x000000043f047899 */ /* 0x000fe20008011604 */
[----:B------:R-:W-:Y:S01]  /*1970*/  UMOV UR5, 0x40000040 ;  /* 0x4000004000057882 */ /* 0x000fe20000000000 */
[----:B------:R-:W-:-:S02]  /*1980*/  UMOV UR7, 0x40000040 ;  /* 0x4000004000077882 */ /* 0x000fc40000000000 */
[----:B------:R-:W-:-:S04]  /*1990*/  ULOP3.LUT UR4, UR4, 0x3fff, URZ, 0xc0, !UPT ;  /* 0x00003fff04047892 */ /* 0x000fc8000f8ec03f */
[----:B------:R-:W-:-:S03]  /*19a0*/  ULOP3.LUT UR8, UR4, 0x10000, URZ, 0xfc, !UPT ;  /* 0x0001000004087892 */ /* 0x000fc6000f8efc3f */
[----:B------:R-:W-:Y:S01]  /*19b0*/  UMOV UR4, UR9 ;  /* 0x0000000900047c82 */ /* 0x000fe20008000000 */
[----:B------:R-:W-:-:S07]  /*19c0*/  ULEA UR10, UR43, UR8, 0xa ;  /* 0x000000082b0a7291 */ /* 0x000fce000f8e503f */
[----:B------:R-:W-:Y:S02]  /*19d0*/  UMOV UR6, UR10 ;  /* 0x0000000a00067c82 */ /* 0x000fe40008000000 */
[----:B------:R-:W-:Y:S01]  /*19e0*/  HGMMA.64x128x16.F32.BF16 R24, gdesc[UR4], RZ, !UPT, gsb0 ;  /* 0x01e00000041879f0 */ /* 0x000fe2000c0018ff */
[----:B------:R-:W-:Y:S02]  /*19f0*/  UIADD3 UR4, UR9, 0x2, URZ ;  /* 0x0000000209047890 */ /* 0x000fe4000fffe03f */
[----:B------:R-:W-:Y:S01]  /*1a00*/  UIADD3 UR6, UR10, 0x2, URZ ;  /* 0x000000020a067890 */ /* 0x000fe2000fffe03f */
[----:B------:R-:W-:Y:S01]  /*1a10*/  UMOV UR5, 0x40000040 ;  /* 0x4000004000057882 */ /* 0x000fe20000000000 */
[----:B------:R-:W-:Y:S01]  /*1a20*/  UMOV UR7, 0x40000040 ;  /* 0x4000004000077882 */ /* 0x000fe20000000000 */
[----:B------:R-:W-:Y:S02]  /*1a30*/  WARPGROUP.DEPBAR.LE gsb0, 0x0 ;  /* 0x00008000000079c5 */ /* 0x000fe40000010000 */
[----:B------:R-:W-:-:S06]  /*1a40*/  WARPGROUP.ARRIVE ;  /* 0x00000000000079c5 */ /* 0x000fcc0000000000 */
[----:B------:R-:W-:Y:S01]  /*1a50*/  HGMMA.64x128x16.F32.BF16 R24, gdesc[UR4], R24, gsb0 ;  /* 0x01e00000041879f0 */ /* 0x000fe20008001818 */
        /* <DEDUP_REMOVED lines=13> */
[----:B------:R-:W-:Y:S03]  /*1b30*/  HGMMA.64x128x16.F32.BF16 R24, gdesc[UR4], R24, gsb0 ;  /* 0x01e00000041879f0 */ /* 0x000fe60008001818 */
[----:B------:R-:W-:Y:S02]  /*1b40*/  WARPGROUP.DEPBAR.LE gsb0, 0x0 ;  /* 0x00008000000079c5 */ /* 0x000fe40000010000 */
[----:B------:R-:W-:Y:S05]  /*1b50*/  @!P2 BRA `(.L_x_24) ;  /* 0x000000040010a947 */ /* 0x000fea0003800000 */
[----:B------:R-:W-:Y:S01]  /*1b60*/  UIADD3 UR4, UR43, 0x1, URZ ;  /* 0x000000012b047890 */ /* 0x000fe2000fffe03f */
[----:B-12---:R-:W-:Y:S01]  /*1b70*/  IMAD.U32 R0, RZ, RZ, UR49 ;  /* 0x00000031ff007e24 */ /* 0x006fe2000f8e00ff */
[----:B------:R-:W-:Y:S02]  /*1b80*/  UMOV UR10, UR43 ;  /* 0x0000002b000a7c82 */ /* 0x000fe40008000000 */
[----:B------:R-:W-:-:S04]  /*1b90*/  UISETP.NE.AND UP0, UPT, UR4, 0x6, UPT ;  /* 0x000000060400788c */ /* 0x000fc8000bf05270 */
[----:B------:R-:W-:Y:S02]  /*1ba0*/  USEL UR5, URZ, 0x1, UP0 ;  /* 0x000000013f057887 */ /* 0x000fe40008000000 */
[----:B------:R-:W-:Y:S02]  /*1bb0*/  USEL UR9, UR4, URZ, UP0 ;  /* 0x0000003f04097287 */ /* 0x000fe40008000000 */
[----:B------:R-:W-:-:S06]  /*1bc0*/  ULOP3.LUT UR5, UR42, UR5, URZ, 0x3c, !UPT ;  /* 0x000000052a057292 */ /* 0x000fcc000f8e3c3f */
[----:B------:R-:W-:-:S07]  /*1bd0*/  IMAD.U32 R5, RZ, RZ, UR5 ;  /* 0x00000005ff057e24 */ /* 0x000fce000f8e00ff */
.L_x_31:
[----:B-12---:R-:W-:Y:S05]  /*1be0*/  @!P0 BRA `(.L_x_25) ;  /* 0x0000000000048947 */ /* 0x006fea0003800000 */
[----:B------:R-:W-:Y:S01]  /*1bf0*/  BPT.TRAP 0x1 ;  /* 0x000000040000795c */ /* 0x000fe20000300000 */
.L_x_25:
[----:B------:R-:W-:Y:S01]  /*1c00*/  ULEA UR4, UR9, UR51, 0x3 ;  /* 0x0000003309047291 */ /* 0x000fe2000f8e183f */
[----:B------:R-:W-:-:S08]  /*1c10*/  SHF.L.U32 R3, R5, 0x1f, RZ ;  /* 0x0000001f05037819 */ /* 0x000fd000000006ff */
[----:B------:R1:W2:Y:S01]  /*1c20*/  SYNCS.PHASECHK.TRANS64.TRYWAIT P1, [UR4], R3 ;  /* 0x00000003ff0075a7 */ /* 0x0002a20008020144 */
[----:B------:R-:W-:Y:S05]  /*1c30*/  @!P0 BRA `(.L_x_26) ;  /* 0x0000000000048947 */ /* 0x000fea0003800000 */
[----:B------:R-:W-:Y:S01]  /*1c40*/  BPT.TRAP 0x1 ;  /* 0x000000040000795c */ /* 0x000fe20000300000 */
.L_x_26:
[----:B--2---:R-:W-:Y:S05]  /*1c50*/  @P1 BRA `(.L_x_27) ;  /* 0x0000000000081947 */ /* 0x004fea0003800000 */
[----:B------:R-:W2:Y:S02]  /*1c60*/  SYNCS.PHASECHK.TRANS64.TRYWAIT P1, [UR4], R3 ;  /* 0x00000003ff0075a7 */ /* 0x000ea40008020144 */
[----:B--2---:R-:W-:Y:S05]  /*1c70*/  @!P1 BRA `(.L_x_28) ;  /* 0x0000005800909947 */ /* 0x004fea0003800000 */
.L_x_27:
[----:B------:R-:W-:Y:S01]  /*1c80*/  ULEA UR11, UR9, UR44, 0xa ;  /* 0x0000002c090b7291 */ /* 0x000fe2000f8e503f */
[----:B------:R-:W-:Y:S01]  /*1c90*/  WARPGROUP.ARRIVE ;  /* 0x00000000000079c5 */ /* 0x000fe20000000000 */
[----:B------:R-:W-:Y:S01]  /*1ca0*/  ULEA UR12, UR9, UR8, 0xa ;  /* 0x00000008090c7291 */ /* 0x000fe2000f8e503f */
[----:B------:R-:W-:Y:S01]  /*1cb0*/  UMOV UR5, 0x40000040 ;  /* 0x4000004000057882 */ /* 0x000fe20000000000 */
[----:B------:R-:W-:-:S03]  /*1cc0*/  UMOV UR7, 0x40000040 ;  /* 0x4000004000077882 */ /* 0x000fc60000000000 */
[----:B------:R-:W-:Y:S02]  /*1cd0*/  UMOV UR4, UR11 ;  /* 0x0000000b00047c82 */ /* 0x000fe40008000000 */
[----:B------:R-:W-:Y:S02]  /*1ce0*/  UMOV UR6, UR12 ;  /* 0x0000000c00067c82 */ /* 0x000fe40008000000 */
[----:B------:R-:W-:Y:S01]  /*1cf0*/  HGMMA.64x128x16.F32.BF16 R24, gdesc[UR4], R24, gsb0 ;  /* 0x01e00000041879f0 */ /* 0x000fe20008001818 */
[----:B------:R-:W-:Y:S02]  /*1d00*/  UIADD3 UR4, UR11, 0x2, URZ ;  /* 0x000000020b047890 */ /* 0x000fe4000fffe03f */
[----:B------:R-:W-:Y:S01]  /*1d10*/  UIADD3 UR6, UR12, 0x2, URZ ;  /* 0x000000020c067890 */ /* 0x000fe2000fffe03f */
[----:B------:R-:W-:Y:S01]  /*1d20*/  UMOV UR5, 0x40000040 ;  /* 0x4000004000057882 */ /* 0x000fe20000000000 */
[----:B------:R-:W-:Y:S01]  /*1d30*/  UMOV UR7, 0x40000040 ;  /* 0x4000004000077882 */ /* 0x000fe20000000000 */
[----:B------:R-:W-:-:S02]  /*1d40*/  WARPGROUP.DEPBAR.LE gsb0, 0x0 ;  /* 0x00008000000079c5 */ /* 0x000fc40000010000 */
        /* <DEDUP_REMOVED lines=18> */
[----:B------:R-:W-:Y:S01]  /*1e70*/  BPT.TRAP 0x1 ;  /* 0x000000040000795c */ /* 0x000fe20000300000 */
.L_x_29:
[----:B------:R-:W-:Y:S01]  /*1e80*/  ULEA UR4, UR10, UR51, 0x3 ;  /* 0x000000330a047291 */ /* 0x000fe2000f8e183f */
[----:B------:R-:W-:-:S03]  /*1e90*/  ISETP.GT.U32.AND P1, PT, R19, 0x1, PT ;  /* 0x000000011300780c */ /* 0x000fc60003f24070 */
[----:B------:R-:W-:-:S04]  /*1ea0*/  UIADD3 UR4, UR4, 0x30, URZ ;  /* 0x0000003004047890 */ /* 0x000fc8000fffe03f */
[----:B------:R-:W-:-:S09]  /*1eb0*/  UPRMT UR4, URZ, 0x654, UR4 ;  /* 0x000006543f047896 */ /* 0x000fd20008000004 */
[----:B------:R-:W-:Y:S01]  /*1ec0*/  SYNCS.ARRIVE.TRANS64.RED.A1T0 RZ, [UR4], RZ ;  /* 0x000000ffffff79a7 */ /* 0x000fe20008100404 */
[----:B------:R-:W-:Y:S05]  /*1ed0*/  @P1 BRA `(.L_x_30) ;  /* 0x0000000000041947 */ /* 0x000fea0003800000 */
[----:B------:R-:W-:Y:S01]  /*1ee0*/  BPT.TRAP 0x1 ;  /* 0x000000040000795c */ /* 0x000fe20000300000 */
.L_x_30:
[----:B------:R-:W-:Y:S01]  /*1ef0*/  UIADD3 UR9, UR9, 0x1, URZ ;  /* 0x0000000109097890 */ /* 0x000fe2000fffe03f */
[C---:B------:R-:W-:Y:S01]  /*1f00*/  ISETP.GT.AND P1, PT, R0.reuse, 0x1, PT ;  /* 0x000000010000780c */ /* 0x040fe20003f24270 */
[----:B------:R-:W-:Y:S01]  /*1f10*/  UIADD3 UR10, UR10, 0x1, URZ ;  /* 0x000000010a0a7890 */ /* 0x000fe2000fffe03f */
[----:B------:R-:W-:Y:S01]  /*1f20*/  VIADD R0, R0, 0xffffffff ;  /* 0xffffffff00007836 */ /* 0x000fe20000000000 */
[----:B------:R-:W-:Y:S02]  /*1f30*/  UISETP.NE.AND UP0, UPT, UR9, 0x6, UPT ;  /* 0x000000060900788c */ /* 0x000fe4000bf05270 */
[----:B------:R-:W-:Y:S02]  /*1f40*/  UISETP.NE.AND UP1, UPT, UR10, 0x6, UPT ;  /* 0x000000060a00788c */ /* 0x000fe4000bf25270 */
[----:B------:R-:W-:Y:S02]  /*1f50*/  USEL UR4, URZ, 0x1, UP0 ;  /* 0x000000013f047887 */ /* 0x000fe40008000000 */
[----:B------:R-:W-:-:S02]  /*1f60*/  USEL UR9, UR9, URZ, UP0 ;  /* 0x0000003f09097287 */ /* 0x000fc40008000000 */
[----:B------:R-:W-:Y:S02]  /*1f70*/  USEL UR10, UR10, URZ, UP1 ;  /* 0x0000003f0a0a7287 */ /* 0x000fe40008800000 */
[----:B------:R-:W-:Y:S01]  /*1f80*/  LOP3.LUT R5, R5, UR4, RZ, 0x3c, !PT ;  /* 0x0000000405057c12 */ /* 0x000fe2000f8e3cff */
[----:B------:R-:W-:Y:S09]  /*1f90*/  @P1 BRA `(.L_x_31) ;  /* 0xfffffffc00101947 */ /* 0x000ff2000383ffff */
.L_x_24:
[----:B-12---:R-:W1:Y:S02]  /*1fa0*/  LDC R0, c[0x0][0x28c] ;  /* 0x0000a300ff007b82 */ /* 0x006e640000000800 */
[----:B-1----:R-:W-:-:S13]  /*1fb0*/  ISETP.GE.AND P1, PT, R0, 0x1, PT ;  /* 0x000000010000780c */ /* 0x002fda0003f26270 */
[----:B------:R-:W-:Y:S05]  /*1fc0*/  @!P1 BRA `(.L_x_32) ;  /* 0x0000000000349947 */ /* 0x000fea0003800000 */
[----:B------:R-:W-:Y:S05]  /*1fd0*/  @!P0 BRA `(.L_x_33) ;  /* 0x0000000000048947 */ /* 0x000fea0003800000 */
[----:B------:R-:W-:Y:S01]  /*1fe0*/  BPT.TRAP 0x1 ;  /* 0x000000040000795c */ /* 0x000fe20000300000 */
.L_x_33:
[----:B------:R-:W-:Y:S01]  /*1ff0*/  UIADD3 UR6, UR49, UR43, URZ ;  /* 0x0000002b31067290 */ /* 0x000fe2000fffe03f */
[----:B------:R-:W-:-:S03]  /*2000*/  ISETP.GT.U32.AND P0, PT, R19, 0x1, PT ;  /* 0x000000011300780c */ /* 0x000fc60003f04070 */
[----:B------:R-:W-:-:S04]  /*2010*/  UIMAD.WIDE.U32 UR4, UR6, -0x55555555, URZ ;  /* 0xaaaaaaab060478a5 */ /* 0x000fc8000f8e003f */
[----:B------:R-:W-:-:S04]  /*2020*/  USHF.R.U32.HI UR4, URZ, 0x2, UR5 ;  /* 0x000000023f047899 */ /* 0x000fc80008011605 */
[----:B------:R-:W-:-:S04]  /*2030*/  UIMAD UR6, UR4, -0x6, UR6 ;  /* 0xfffffffa040678a4 */ /* 0x000fc8000f8e0206 */
[----:B------:R-:W-:-:S04]  /*2040*/  ULEA UR6, UR6, UR51, 0x3 ;  /* 0x0000003306067291 */ /* 0x000fc8000f8e183f */
[----:B------:R-:W-:-:S04]  /*2050*/  UIADD3 UR6, UR6, 0x30, URZ ;  /* 0x0000003006067890 */ /* 0x000fc8000fffe03f */
[----:B------:R-:W-:-:S09]  /*2060*/  UPRMT UR6, URZ, 0x654, UR6 ;  /* 0x000006543f067896 */ /* 0x000fd20008000006 */
[----:B------:R-:W-:Y:S01]  /*2070*/  SYNCS.ARRIVE.TRANS64.RED.A1T0 RZ, [UR6], RZ ;  /* 0x000000ffffff79a7 */ /* 0x000fe20008100406 */
[----:B------:R-:W-:Y:S05]  /*2080*/  @P0 BRA `(.L_x_32) ;  /* 0x0000000000040947 */ /* 0x000fea0003800000 */
[----:B------:R-:W-:Y:S01]  /*2090*/  BPT.TRAP 0x1 ;  /* 0x000000040000795c */ /* 0x000fe20000300000 */
.L_x_32:
[----:B------:R-:W-:Y:S01]  /*20a0*/  UIADD3 UR6, UR51, 0x200, URZ ;  /* 0x0000020033067890 */ /* 0x000fe2000fffe03f */
[----:B------:R-:W-:Y:S01]  /*20b0*/  R2UR UR46, R22 ;  /* 0x00000000162e72ca */ /* 0x000fe200000e0000 */
[----:B------:R-:W-:Y:S01]  /*20c0*/  UIADD3 UR43, UR48, UR43, URZ ;  /* 0x0000002b302b7290 */ /* 0x000fe2000fffe03f */
[----:B------:R-:W-:Y:S01]  /*20d0*/  R2UR UR45, R23 ;  /* 0x00000000172d72ca */ /* 0x000fe200000e0000 */
[----:B------:R-:W-:Y:S02]  /*20e0*/  UISETP.GE.U32.AND UP1, UPT, UR48, 0x6, UPT ;  /* 0x000000063000788c */ /* 0x000fe4000bf26070 */
[----:B------:R-:W-:Y:S02]  /*20f0*/  ULOP3.LUT UP2, URZ, UR6, 0x1bf, URZ, 0xc0, !UPT ;  /* 0x000001bf063f7892 */ /* 0x000fe4000f84c03f */
[----:B------:R-:W-:-:S04]  /*2100*/  UISETP.GT.U32.AND UP0, UPT, UR43, 0x5, UPT ;  /* 0x000000052b00788c */ /* 0x000fc8000bf04070 */
[----:B------:R-:W-:Y:S01]  /*2110*/  UISETP.LT.U32.AND UP0, UPT, UR48, 0x6, UP0 ;  /* 0x000000063000788c */ /* 0x000fe20008701070 */
[----:B------:R-:W-:Y:S01]  /*2120*/  PLOP3.LUT P0, PT, PT, PT, UP2, 0x80, 0x0 ;  /* 0x000000000000781c */ /* 0x000fe20003f0f028 */
[----:B------:R-:W-:Y:S02]  /*2130*/  USHF.L.U32 UR46, UR46, 0x7, URZ ;  /* 0x000000072e2e7899 */ /* 0x000fe4000800063f */
[----:B------:R-:W-:Y:S02]  /*2140*/  @UP1 UIMAD.WIDE.U32 UR4, UR43, -0x55555555, URZ ;  /* 0xaaaaaaab2b0418a5 */ /* 0x000fe4000f8e003f */
[----:B------:R-:W-:Y:S02]  /*2150*/  USEL UR6, URZ, 0x1, !UP0 ;  /* 0x000000013f067887 */ /* 0x000fe4000c000000 */
[----:B------:R-:W-:Y:S02]  /*2160*/  @UP1 USHF.R.U32.HI UR4, URZ, 0x2, UR5 ;  /* 0x000000023f041899 */ /* 0x000fe40008011605 */
[----:B------:R-:W-:-:S02]  /*2170*/  ULOP3.LUT UR42, UR42, UR6, URZ, 0x3c, !UPT ;  /* 0x000000062a2a7292 */ /* 0x000fc4000f8e3c3f */
[----:B------:R-:W-:Y:S02]  /*2180*/  USHF.L.U32 UR45, UR45, 0x7, URZ ;  /* 0x000000072d2d7899 */ /* 0x000fe4000800063f */
[----:B------:R-:W-:Y:S01]  /*2190*/  @UP1 ULOP3.LUT UR42, UR42, 0x1, UR4, 0x78, !UPT ;  /* 0x000000012a2a1892 */ /* 0x000fe2000f8e7804 */
[----:B------:R-:W-:Y:S11]  /*21a0*/  @!P0 BRA `(.L_x_34) ;  /* 0x00000000007c8947 */ /* 0x000ff60003800000 */
        /* <DEDUP_REMOVED lines=16> */
.L_x_35:
[----:B------:R-:W1:Y:S01]  /*22b0*/  LDC.64 R22, c[0x4][R22] ;  /* 0x0100000016167b82 */ /* 0x000e620000000a00 */
[----:B------:R-:W-:Y:S01]  /*22c0*/  ULDC.64 UR4, c[0x4][0x80] ;  /* 0x0100200000047ab9 */ /* 0x000fe20000000a00 */
[----:B------:R-:W-:Y:S01]  /*22d0*/  ULDC.64 UR6, c[0x4][0x10] ;  /* 0x0100040000067ab9 */ /* 0x000fe20000000a00 */
[----:B------:R-:W-:Y:S02]  /*22e0*/  IMAD.U32 R4, RZ, RZ, UR4 ;  /* 0x00000004ff047e24 */ /* 0x000fe4000f8e00ff */
        /* <DEDUP_REMOVED lines=8> */
[----:B------:R-:W-:-:S07]  /*2370*/  IMAD.MOV.U32 R13, RZ, RZ, RZ ;  /* 0x000000ffff0d7224 */ /* 0x000fce00078e00ff */
[----:B------:R-:W-:-:S07]  /*2380*/  LEPC R20, `(.L_x_34) ;  /* 0x000000001014794e */ /* 0x000fce0000000000 */
[----:B-1----:R-:W-:Y:S05]  /*2390*/  CALL.ABS.NOINC R22 ;  /* 0x0000000016007343 */ /* 0x002fea0003c00000 */
.L_x_34:
[----:B------:R-:W-:Y:S02]  /*23a0*/  ULDC.64 UR4, c[0x0][0x590] ;  /* 0x0001640000047ab9 */ /* 0x000fe40000000a00 */
[----:B------:R-:W-:Y:S01]  /*23b0*/  IMAD.U32 R103, RZ, RZ, UR4 ;  /* 0x00000004ff677e24 */ /* 0x000fe2000f8e00ff */
[----:B------:R-:W-:-:S04]  /*23c0*/  MOV R105, UR5 ;  /* 0x0000000500697c02 */ /* 0x000fc80008000f00 */
[----:B------:R-:W-:-:S04]  /*23d0*/  ISETP.NE.U32.AND P2, PT, R103, RZ, PT ;  /* 0x000000ff6700720c */ /* 0x000fc80003f45070 */
[----:B------:R-:W-:-:S13]  /*23e0*/  ISETP.NE.AND.EX P2, PT, R105, RZ, PT, P2 ;  /* 0x000000ff6900720c */ /* 0x000fda0003f45320 */
[----:B------:R-:W-:Y:S05]  /*23f0*/  @!P2 BRA `(.L_x_36) ;  /* 0x000000000034a947 */ /* 0x000fea0003800000 */
[----:B------:R-:W-:Y:S02]  /*2400*/  ULDC.64 UR4, c[0x0][0x588] ;  /* 0x0001620000047ab9 */ /* 0x000fe40000000a00 */
[----:B------:R-:W-:-:S04]  /*2410*/  ISETP.NE.U32.AND P0, PT, RZ, UR4, PT ;  /* 0x00000004ff007c0c */ /* 0x000fc8000bf05070 */
[----:B------:R-:W-:-:S13]  /*2420*/  ISETP.NE.AND.EX P0, PT, RZ, UR5, PT, P0 ;  /* 0x00000005ff007c0c */ /* 0x000fda000bf05300 */
[----:B------:R-:W-:Y:S05]  /*2430*/  @!P0 BRA `(.L_x_37) ;  /* 0x0000000000188947 */ /* 0x000fea0003800000 */
[----:B------:R-:W1:Y:S01]  /*2440*/  LDC.64 R4, c[0x0][0x588] ;  /* 0x00016200ff047b82 */ /* 0x000e620000000a00 */
[----:B------:R-:W-:-:S04]  /*2450*/  IMAD R3, R103, UR47, RZ ;  /* 0x0000002f67037c24 */ /* 0x000fc8000f8e02ff */
[----:B-1----:R-:W-:-:S05]  /*2460*/  IMAD.WIDE R4, R3, 0x4, R4 ;  /* 0x0000000403047825 */ /* 0x002fca00078e0204 */
[----:B-----5:R1:W5:Y:S01]  /*2470*/  LDG.E R89, desc[UR52][R4.64] ;  /* 0x0000003404597981 */ /* 0x020362000c1e1900 */
[----:B------:R-:W-:Y:S01]  /*2480*/  IMAD.MOV.U32 R88, RZ, RZ, 0x1 ;  /* 0x00000001ff587424 */ /* 0x000fe200078e00ff */
[----:B------:R-:W-:Y:S06]  /*2490*/  BRA `(.L_x_36) ;  /* 0x00000000000c7947 */ /* 0x000fec0003800000 */
.L_x_37:
[----:B------:R-:W-:Y:S01]  /*24a0*/  ULDC UR4, c[0x0][0x580] ;  /* 0x0001600000047ab9 */ /* 0x000fe20000000800 */
[----:B------:R-:W-:Y:S02]  /*24b0*/  IMAD.MOV.U32 R88, RZ, RZ, 0x1 ;  /* 0x00000001ff587424 */ /* 0x000fe400078e00ff */
[----:B-----5:R-:W-:-:S07]  /*24c0*/  IMAD.U32 R89, RZ, RZ, UR4 ;  /* 0x00000004ff597e24 */ /* 0x020fce000f8e00ff */
.L_x_36:
[----:B------:R-:W2:Y:S02]  /*24d0*/  LDC.64 R6, c[0x0][0x5b0] ;  /* 0x00016c00ff067b82 */ /* 0x000ea40000000a00 */
[----:B--2---:R-:W-:-:S04]  /*24e0*/  ISETP.NE.U32.AND P0, PT, R6, RZ, PT ;  /* 0x000000ff0600720c */ /* 0x004fc80003f05070 */
[----:B------:R-:W-:-:S13]  /*24f0*/  ISETP.NE.AND.EX P0, PT, R7, RZ, PT, P0 ;  /* 0x000000ff0700720c */ /* 0x000fda0003f05300 */
[----:B------:R-:W-:Y:S05]  /*2500*/  @!P0 BRA `(.L_x_38) ;  /* 0x00000000002c8947 */ /* 0x000fea0003800000 */
[----:B------:R-:W-:Y:S02]  /*2510*/  ULDC.64 UR4, c[0x0][0x5a8] ;  /* 0x00016a0000047ab9 */ /* 0x000fe40000000a00 */
[----:B------:R-:W-:-:S04]  /*2520*/  ISETP.NE.U32.AND P0, PT, RZ, UR4, PT ;  /* 0x00000004ff007c0c */ /* 0x000fc8000bf05070 */
[----:B------:R-:W-:-:S13]  /*2530*/  ISETP.NE.AND.EX P0, PT, RZ, UR5, PT, P0 ;  /* 0x00000005ff007c0c */ /* 0x000fda000bf05300 */
[----:B------:R-:W-:Y:S05]  /*2540*/  @!P0 BRA `(.L_x_39) ;  /* 0x0000000000148947 */ /* 0x000fea0003800000 */
[----:B-1----:R-:W1:Y:S01]  /*2550*/  LDC.64 R4, c[0x0][0x5a8] ;  /* 0x00016a00ff047b82 */ /* 0x002e620000000a00 */
[----:B------:R-:W-:-:S04]  /*2560*/  IMAD R3, R6, UR47, RZ ;  /* 0x0000002f06037c24 */ /* 0x000fc8000f8e02ff */
[----:B-1----:R-:W-:-:S05]  /*2570*/  IMAD.WIDE R4, R3, 0x4, R4 ;  /* 0x0000000403047825 */ /* 0x002fca00078e0204 */
[----:B-----5:R2:W5:Y:S01]  /*2580*/  LDG.E R90, desc[UR52][R4.64] ;  /* 0x00000034045a7981 */ /* 0x020562000c1e1900 */
[----:B------:R-:W-:Y:S05]  /*2590*/  BRA `(.L_x_38) ;  /* 0x0000000000087947 */ /* 0x000fea0003800000 */
.L_x_39:
[----:B------:R-:W-:Y:S02]  /*25a0*/  ULDC UR4, c[0x0][0x5a0] ;  /* 0x0001680000047ab9 */ /* 0x000fe40000000800 */
[----:B-----5:R-:W-:-:S07]  /*25b0*/  IMAD.U32 R90, RZ, RZ, UR4 ;  /* 0x00000004ff5a7e24 */ /* 0x020fce000f8e00ff */
.L_x_38:
[----:B------:R-:W-:Y:S01]  /*25c0*/  ULDC.64 UR4, c[0x0][0x588] ;  /* 0x0001620000047ab9 */ /* 0x000fe20000000a00 */
[----:B------:R-:W-:Y:S01]  /*25d0*/  ISETP.NE.U32.AND P1, PT, R103, RZ, PT ;  /* 0x000000ff6700720c */ /* 0x000fe20003f25070 */
[----:B------:R-:W-:Y:S02]  /*25e0*/  UISETP.NE.U32.AND UP0, UPT, UR4, URZ, UPT ;  /* 0x0000003f0400728c */ /* 0x000fe4000bf05070 */
[----:B------:R-:W-:Y:S02]  /*25f0*/  ISETP.NE.U32.AND P3, PT, RZ, UR4, PT ;  /* 0x00000004ff007c0c */ /* 0x000fe4000bf65070 */
[----:B------:R-:W-:Y:S01]  /*2600*/  ISETP.NE.AND.EX P5, PT, R105, RZ, PT, P1 ;  /* 0x000000ff6900720c */ /* 0x000fe20003fa5310 */
[----:B------:R-:W-:Y:S02]  /*2610*/  UISETP.NE.AND.EX UP0, UPT, UR5, URZ, UPT, UP0 ;  /* 0x0000003f0500728c */ /* 0x000fe4000bf05300 */
[----:B------:R-:W-:Y:S02]  /*2620*/  ISETP.NE.AND.EX P3, PT, RZ, UR5, PT, P3 ;  /* 0x00000005ff007c0c */ /* 0x000fe4000bf65330 */
[----:B------:R-:W-:-:S02]  /*2630*/  PLOP3.LUT P0, PT, PT, PT, PT, 0x8, 0x0 ;  /* 0x000000000000781c */ /* 0x000fc40003f0e170 */
[----:B------:R-:W-:-:S04]  /*2640*/  PLOP3.LUT P4, PT, PT, PT, UP0, 0x80, 0x0 ;  /* 0x000000000000781c */ /* 0x000fc80003f8f008 */
[----:B------:R-:W-:-:S05]  /*2650*/  PLOP3.LUT P4, PT, P4, PT, PT, 0x8, 0x0 ;  /* 0x000000000000781c */ /* 0x000fca000278e170 */
[----:B------:R-:W-:Y:S08]  /*2660*/  @P3 BRA P5, `(.L_x_40) ;  /* 0x0000000000243947 */ /* 0x000ff00002800000 */
[----:B------:R-:W-:Y:S04]  /*2670*/  BSSY B0, `(.L_x_40) ;  /* 0x0000008000007945 */ /* 0x000fe80003800000 */
[----:B------:R-:W-:Y:S05]  /*2680*/  @!P2 BRA `(.L_x_41) ;  /* 0x000000000014a947 */ /* 0x000fea0003800000 */
[----:B------:R-:W-:Y:S02]  /*2690*/  LOP3.LUT P3, RZ, R88, 0xff, RZ, 0xc0, !PT ;  /* 0x000000ff58ff7812 */ /* 0x000fe4000786c0ff */
[----:B------:R-:W-:-:S11]  /*26a0*/  PLOP3.LUT P0, PT, P4, PT, PT, 0x80, 0x0 ;  /* 0x000000000000781c */ /* 0x000fd6000270f070 */
[----:B------:R-:W-:Y:S05]  /*26b0*/  @!P3 BRA `(.L_x_42) ;  /* 0x00000000000cb947 */ /* 0x000fea0003800000 */
[----:B-----5:R-:W-:Y:S01]  /*26c0*/  FSETP.EQ.AND P0, PT, R89, RZ, PT ;  /* 0x000000ff5900720b */ /* 0x020fe20003f02000 */
[----:B------:R-:W-:-:S12]  /*26d0*/  BRA `(.L_x_42) ;  /* 0x0000000000047947 */ /* 0x000fd80003800000 */
.L_x_41:
[----:B-----5:R-:W-:-:S13]  /*26e0*/  FSETP.EQ.AND P0, PT, R89, RZ, PT ;  /* 0x000000ff5900720b */ /* 0x020fda0003f02000 */
.L_x_42:
[----:B------:R-:W-:Y:S05]  /*26f0*/  BSYNC B0 ;  /* 0x0000000000007941 */ /* 0x000fea0003800000 */
.L_x_40:
[----:B------:R-:W-:Y:S04]  /*2700*/  BSSY B0, `(.L_x_43) ;  /* 0x0000007000007945 */ /* 0x000fe80003800000 */
[----:B------:R-:W-:Y:S05]  /*2710*/  @!P2 BRA `(.L_x_44) ;  /* 0x000000000010a947 */ /* 0x000fea0003800000 */
[----:B------:R-:W-:-:S13]  /*2720*/  LOP3.LUT P2, RZ, R88, 0xff, RZ, 0xc0, !PT ;  /* 0x000000ff58ff7812 */ /* 0x000fda000784c0ff */
[----:B------:R-:W-:Y:S05]  /*2730*/  @!P2 BRA `(.L_x_45) ;  /* 0x00000000000ca947 */ /* 0x000fea0003800000 */
[----:B-----5:R-:W-:Y:S01]  /*2740*/  FSETP.EQ.AND P4, PT, R89, RZ, PT ;  /* 0x000000ff5900720b */ /* 0x020fe20003f82000 */
[----:B------:R-:W-:-:S12]  /*2750*/  BRA `(.L_x_45) ;  /* 0x0000000000047947 */ /* 0x000fd80003800000 */
.L_x_44:
[----:B-----5:R-:W-:-:S13]  /*2760*/  FSETP.EQ.AND P4, PT, R89, RZ, PT ;  /* 0x000000ff5900720b */ /* 0x020fda0003f82000 */
.L_x_45:
[----:B------:R-:W-:Y:S05]  /*2770*/  BSYNC B0 ;  /* 0x0000000000007941 */ /* 0x000fea0003800000 */
.L_x_43:
[----:B------:R-:W-:Y:S01]  /*2780*/  BSSY B0, `(.L_x_46) ;  /* 0x000001b000007945 */ /* 0x000fe20003800000 */
[----:B------:R-:W-:Y:S01]  /*2790*/  LOP3.LUT R93, R93, 0x1, RZ, 0x3c, !PT ;  /* 0x000000015d5d7812 */ /* 0x000fe200078e3cff */
[----:B------:R-:W-:Y:S01]  /*27a0*/  IMAD.MOV.U32 R15, RZ, RZ, RZ ;  /* 0x000000ffff0f7224 */ /* 0x000fe200078e00ff */
[----:B------:R-:W-:Y:S02]  /*27b0*/  CS2R R6, SRZ ;  /* 0x0000000000067805 */ /* 0x000fe4000001ff00 */
[----:B-12---:R-:W-:Y:S02]  /*27c0*/  CS2R R4, SRZ ;  /* 0x0000000000047805 */ /* 0x006fe4000001ff00 */
[----:B------:R-:W-:Y:S02]  /*27d0*/  CS2R R10, SRZ ;  /* 0x00000000000a7805 */ /* 0x000fe4000001ff00 */
[----:B------:R-:W-:Y:S01]  /*27e0*/  CS2R R8, SRZ ;  /* 0x0000000000087805 */ /* 0x000fe2000001ff00 */
[----:B------:R-:W-:Y:S06]  /*27f0*/  @P0 BRA `(.L_x_47) ;  /* 0x00000000004c0947 */ /* 0x000fec0003800000 */
[----:B------:R-:W-:-:S13]  /*2800*/  ISETP.NE.AND P2, PT, R99, 0x3, PT ;  /* 0x000000036300780c */ /* 0x000fda0003f45270 */
[----:B------:R-:W-:Y:S05]  /*2810*/  @!P2 BRA `(.L_x_48) ;  /* 0x000000000004a947 */ /* 0x000fea0003800000 */
[----:B------:R-:W-:Y:S01]  /*2820*/  BPT.TRAP 0x1 ;  /* 0x000000040000795c */ /* 0x000fe20000300000 */
.L_x_48:
[----:B------:R-:W-:Y:S01]  /*2830*/  SHF.L.U32 R3, R93, 0x1f, RZ ;  /* 0x0000001f5d037819 */ /* 0x000fe200000006ff */
[----:B------:R-:W-:Y:S01]  /*2840*/  BSSY B1, `(.L_x_49) ;  /* 0x0000005000017945 */ /* 0x000fe20003800000 */
[----:B------:R-:W-:Y:S01]  /*2850*/  @!P4 LEA R0, R92, UR51, 0x1 ;  /* 0x000000335c00cc11 */ /* 0x000fe2000f8e08ff */
[----:B------:R-:W-:Y:S01]  /*2860*/  IMAD.MOV.U32 R11, RZ, RZ, RZ ;  /* 0x000000ffff0b7224 */ /* 0x000fe200078e00ff */
[----:B------:R-:W1:Y:S02]  /*2870*/  SYNCS.PHASECHK.TRANS64.TRYWAIT P2, [UR51+0x60], R3 ;  /* 0x00006003ff0075a7 */ /* 0x000e640008040173 */
[----:B-1----:R-:W-:Y:S05]  /*2880*/  @!P2 BRA `(.L_x_50) ;  /* 0x0000004c00a4a947 */ /* 0x002fea0003800000 */
.L_x_168:
[----:B------:R-:W-:Y:S05]  /*2890*/  BSYNC B1 ;  /* 0x0000000000017941 */ /* 0x000fea0003800000 */
.L_x_49:
[----:B------:R-:W-:Y:S01]  /*28a0*/  IMAD.MOV.U32 R10, RZ, RZ, RZ ;  /* 0x000000ffff0a7224 */ /* 0x000fe200078e00ff */
[----:B------:R-:W-:Y:S01]  /*28b0*/  CS2R R8, SRZ ;  /* 0x0000000000087805 */ /* 0x000fe2000001ff00 */
[----:B------:R-:W-:Y:S01]  /*28c0*/  IMAD.MOV.U32 R6, RZ, RZ, RZ ;  /* 0x000000ffff067224 */ /* 0x000fe200078e00ff */
[----:B-1----:R-:W-:Y:S01]  /*28d0*/  CS2R R4, SRZ ;  /* 0x0000000000047805 */ /* 0x002fe2000001ff00 */
[----:B------:R-:W-:Y:S01]  /*28e0*/  @!P4 IMAD R3, R95, 0x2, R0 ;  /* 0x000000025f03c824 */ /* 0x000fe200078e0200 */
[----:B------:R-:W-:Y:S05]  /*28f0*/  @!P4 WARPSYNC.ALL ;  /* 0x000000000000c948 */ /* 0x000fea0003800000 */
[----:B------:R1:W2:Y:S01]  /*2900*/  @!P4 LDSM.16.M88.4 R8, [R0+0x200] ;  /* 0x000200000008c83b */ /* 0x0002a20000000200 */
[----:B------:R-:W-:-:S03]  /*2910*/  IMAD.MOV.U32 R15, RZ, RZ, 0x1 ;  /* 0x00000001ff0f7424 */ /* 0x000fc600078e00ff */
[----:B------:R1:W3:Y:S04]  /*2920*/  @!P4 LDSM.16.M88.4 R4, [R3+0x200] ;  /* 0x000200000304c83b */ /* 0x0002e80000000200 */
.L_x_47:
[----:B------:R-:W-:Y:S05]  /*2930*/  BSYNC B0 ;  /* 0x0000000000007941 */ /* 0x000fea0003800000 */
.L_x_46:
[----:B-12---:R-:W-:Y:S01]  /*2940*/  IMAD.U32 R0, R8, 0x10000, RZ ;  /* 0x0001000008007824 */ /* 0x006fe200078e00ff */
[----:B------:R-:W-:Y:S01]  /*2950*/  LOP3.LUT R20, R9, 0xffff0000, RZ, 0xc0, !PT ;  /* 0xffff000009147812 */ /* 0x000fe200078ec0ff */
[----:B------:R-:W-:Y:S01]  /*2960*/  IMAD.U32 R14, R10, 0x10000, RZ ;  /* 0x000100000a0e7824 */ /* 0x000fe200078e00ff */
[----:B------:R-:W-:Y:S01]  /*2970*/  LOP3.LUT R100, R11, 0xffff0000, RZ, 0xc0, !PT ;  /* 0xffff00000b647812 */ /* 0x000fe200078ec0ff */
[----:B------:R-:W-:Y:S01]  /*2980*/  IMAD.U32 R12, R9, 0x10000, RZ ;  /* 0x00010000090c7824 */ /* 0x000fe200078e00ff */
[----:B------:R-:W-:Y:S01]  /*2990*/  LOP3.LUT R8, R8, 0xffff0000, RZ, 0xc0, !PT ;  /* 0xffff000008087812 */ /* 0x000fe200078ec0ff */
[----:B------:R-:W-:Y:S01]  /*29a0*/  IMAD.U32 R98, R11, 0x10000, RZ ;  /* 0x000100000b627824 */ /* 0x000fe200078e00ff */
[----:B------:R-:W-:Y:S01]  /*29b0*/  LOP3.LUT R10, R10, 0xffff0000, RZ, 0xc0, !PT ;  /* 0xffff00000a0a7812 */ /* 0x000fe200078ec0ff */
[C---:B-----5:R-:W-:Y:S01]  /*29c0*/  FMUL R3, R89.reuse, R0 ;  /* 0x0000000059037220 */ /* 0x060fe20000400000 */
[C---:B------:R-:W-:Y:S01]  /*29d0*/  FMUL R13, R89.reuse, R12 ;  /* 0x0000000c590d7220 */ /* 0x040fe20000400000 */
[C---:B------:R-:W-:Y:S01]  /*29e0*/  FMUL R20, R89.reuse, R20 ;  /* 0x0000001459147220 */ /* 0x040fe20000400000 */
[C---:B------:R-:W-:Y:S01]  /*29f0*/  FMUL R23, R89.reuse, R98 ;  /* 0x0000006259177220 */ /* 0x040fe20000400000 */
[C---:B------:R-:W-:Y:S01]  /*2a00*/  FMUL R100, R89.reuse, R100 ;  /* 0x0000006459647220 */ /* 0x040fe20000400000 */
[C---:B------:R-:W-:Y:S01]  /*2a10*/  FMUL R0, R89.reuse, R8 ;  /* 0x0000000859007220 */ /* 0x040fe20000400000 */
[C---:B------:R-:W-:Y:S01]  /*2a20*/  FMUL R21, R89.reuse, R14 ;  /* 0x0000000e59157220 */ /* 0x040fe20000400000 */
[----:B------:R-:W-:Y:S01]  /*2a30*/  FMUL R22, R89, R10 ;  /* 0x0000000a59167220 */ /* 0x000fe20000400000 */
[C---:B---3--:R-:W-:Y:S01]  /*2a40*/  IMAD.U32 R106, R5.reuse, 0x10000, RZ ;  /* 0x00010000056a7824 */ /* 0x048fe200078e00ff */
[----:B------:R-:W-:Y:S01]  /*2a50*/  LOP3.LUT R108, R5, 0xffff0000, RZ, 0xc0, !PT ;  /* 0xffff0000056c7812 */ /* 0x000fe200078ec0ff */
[C---:B------:R-:W-:Y:S01]  /*2a60*/  IMAD.U32 R110, R6.reuse, 0x10000, RZ ;  /* 0x00010000066e7824 */ /* 0x040fe200078e00ff */
[----:B------:R-:W-:Y:S01]  /*2a70*/  LOP3.LUT R112, R6, 0xffff0000, RZ, 0xc0, !PT ;  /* 0xffff000006707812 */ /* 0x000fe200078ec0ff */
[C---:B------:R-:W-:Y:S01]  /*2a80*/  IMAD.U32 R102, R4.reuse, 0x10000, RZ ;  /* 0x0001000004667824 */ /* 0x040fe200078e00ff */
[----:B------:R-:W-:Y:S01]  /*2a90*/  LOP3.LUT R104, R4, 0xffff0000, RZ, 0xc0, !PT ;  /* 0xffff000004687812 */ /* 0x000fe200078ec0ff */
[C---:B------:R-:W-:Y:S01]  /*2aa0*/  FFMA R5, R90.reuse, R26, R13 ;  /* 0x0000001a5a057223 */ /* 0x040fe2000000000d */
[C---:B------:R-:W-:Y:S01]  /*2ab0*/  FFMA R6, R90.reuse, R27, R20 ;  /* 0x0000001b5a067223 */ /* 0x040fe20000000014 */
[C---:B------:R-:W-:Y:S01]  /*2ac0*/  FFMA R30, R90.reuse, R30, R23 ;  /* 0x0000001e5a1e7223 */ /* 0x040fe20000000017 */
[C---:B------:R-:W-:Y:S01]  /*2ad0*/  FFMA R31, R90.reuse, R31, R100 ;  /* 0x0000001f5a1f7223 */ /* 0x040fe20000000064 */
[C---:B------:R-:W-:Y:S01]  /*2ae0*/  FFMA R4, R90.reuse, R24, R3 ;  /* 0x000000185a047223 */ /* 0x040fe20000000003 */
[C---:B------:R-:W-:Y:S01]  /*2af0*/  FFMA R25, R90.reuse, R25, R0 ;  /* 0x000000195a197223 */ /* 0x040fe20000000000 */
[C---:B------:R-:W-:Y:S01]  /*2b00*/  FFMA R28, R90.reuse, R28, R21 ;  /* 0x0000001c5a1c7223 */ /* 0x040fe20000000015 */
[----:B------:R-:W-:Y:S01]  /*2b10*/  FFMA R29, R90, R29, R22 ;  /* 0x0000001d5a1d7223 */ /* 0x000fe20000000016 */
[C---:B------:R-:W-:Y:S01]  /*2b20*/  LOP3.LUT R8, R7.reuse, 0xffff0000, RZ, 0xc0, !PT ;  /* 0xffff000007087812 */ /* 0x040fe200078ec0ff */
[----:B------:R-:W-:Y:S01]  /*2b30*/  IMAD.U32 R114, R7, 0x10000, RZ ;  /* 0x0001000007727824 */ /* 0x000fe200078e00ff */
[----:B------:R-:W-:Y:S01]  /*2b40*/  F2FP.RELU.BF16.F32.PACK_AB R5, R6, R5 ;  /* 0x000000050605723e */ /* 0x000fe200000018ff */
[----:B------:R-:W-:Y:S01]  /*2b50*/  FMUL R27, R89, R106 ;  /* 0x0000006a591b7220 */ /* 0x000fe20000400000 */
[----:B------:R-:W-:Y:S01]  /*2b60*/  F2FP.RELU.BF16.F32.PACK_AB R7, R31, R30 ;  /* 0x0000001e1f07723e */ /* 0x000fe200000018ff */
[----:B------:R-:W-:Y:S01]  /*2b70*/  FMUL R108, R89, R108 ;  /* 0x0000006c596c7220 */ /* 0x000fe20000400000 */
[----:B------:R-:W-:Y:S01]  /*2b80*/  F2FP.RELU.BF16.F32.PACK_AB R4, R25, R4 ;  /* 0x000000041904723e */ /* 0x000fe200000018ff */
[----:B------:R-:W-:Y:S01]  /*2b90*/  FMUL R31, R89, R114 ;  /* 0x00000072591f7220 */ /* 0x000fe20000400000 */
[----:B------:R-:W-:Y:S01]  /*2ba0*/  F2FP.RELU.BF16.F32.PACK_AB R6, R29, R28 ;  /* 0x0000001c1d06723e */ /* 0x000fe200000018ff */
[C---:B------:R-:W-:Y:S01]  /*2bb0*/  FMUL R24, R89.reuse, R8 ;  /* 0x0000000859187220 */ /* 0x040fe20000400000 */
[C---:B------:R-:W-:Y:S01]  /*2bc0*/  FMUL R25, R89.reuse, R102 ;  /* 0x0000006659197220 */ /* 0x040fe20000400000 */
[C---:B------:R-:W-:Y:S01]  /*2bd0*/  FMUL R104, R89.reuse, R104 ;  /* 0x0000006859687220 */ /* 0x040fe20000400000 */
[C---:B------:R-:W-:Y:S01]  /*2be0*/  FMUL R29, R89.reuse, R110 ;  /* 0x0000006e591d7220 */ /* 0x040fe20000400000 */
[----:B------:R-:W-:Y:S01]  /*2bf0*/  FMUL R112, R89, R112 ;  /* 0x0000007059707220 */ /* 0x000fe20000400000 */
        /* <DEDUP_REMOVED lines=8> */
[----:B------:R-:W-:Y:S01]  /*2c80*/  LEA R12, R92, UR51, 0x1 ;  /* 0x000000335c0c7c11 */ /* 0x000fe2000f8e08ff */
[----:B------:R-:W-:Y:S05]  /*2c90*/  WARPSYNC.ALL ;  /* 0x0000000000007948 */ /* 0x000fea0003800000 */
[----:B------:R-:W-:Y:S01]  /*2ca0*/  F2FP.RELU.BF16.F32.PACK_AB R9, R10, R9 ;  /* 0x000000090a09723e */ /* 0x000fe200000018ff */
[----:B------:R1:W-:Y:S01]  /*2cb0*/  STSM.16.M88.4 [R12+0x200], R4 ;  /* 0x000200040c007844 */ /* 0x0003e20000000200 */
[----:B------:R-:W-:Y:S01]  /*2cc0*/  F2FP.RELU.BF16.F32.PACK_AB R11, R14, R11 ;  /* 0x0000000b0e0b723e */ /* 0x000fe200000018ff */
[----:B------:R-:W-:Y:S01]  /*2cd0*/  IMAD R14, R95, 0x2, R12 ;  /* 0x000000025f0e7824 */ /* 0x000fe200078e020c */
[----:B------:R-:W-:Y:S01]  /*2ce0*/  F2FP.RELU.BF16.F32.PACK_AB R8, R33, R8 ;  /* 0x000000082108723e */ /* 0x000fe200000018ff */
[----:B------:R-:W-:Y:S01]  /*2cf0*/  BSSY B0, `(.L_x_51) ;  /* 0x0000012000007945 */ /* 0x000fe20003800000 */
[----:B------:R-:W-:-:S02]  /*2d00*/  F2FP.RELU.BF16.F32.PACK_AB R10, R37, R36 ;  /* 0x00000024250a723e */ /* 0x000fc400000018ff */
[----:B------:R-:W-:-:S03]  /*2d10*/  ISETP.GT.U32.AND P2, PT, R94, 0x3e, PT ;  /* 0x0000003e5e00780c */ /* 0x000fc60003f44070 */
[----:B------:R1:W-:Y:S01]  /*2d20*/  STSM.16.M88.4 [R14+0x200], R8 ;  /* 0x000200080e007844 */ /* 0x0003e20000000200 */
[----:B------:R-:W-:Y:S01]  /*2d30*/  @!PT LDS RZ, [RZ] ;  /* 0x00000000fffff984 */ /* 0x000fe20000000800 */
[----:B------:R-:W-:Y:S01]  /*2d40*/  @!PT LDS RZ, [RZ] ;  /* 0x00000000fffff984 */ /* 0x000fe20000000800 */
[----:B------:R-:W-:Y:S01]  /*2d50*/  @!PT LDS RZ, [RZ] ;  /* 0x00000000fffff984 */ /* 0x000fe20000000800 */
[----:B------:R-:W-:Y:S01]  /*2d60*/  @!PT LDS RZ, [RZ] ;  /* 0x00000000fffff984 */ /* 0x000fe20000000800 */
[----:B------:R2:W-:Y:S06]  /*2d70*/  MEMBAR.ALL.CTA ;  /* 0x0000000000007992 */ /* 0x0005ec0000008000 */
[----:B--2---:R-:W2:Y:S02]  /*2d80*/  FENCE.VIEW.ASYNC.S ;  /* 0x00000000000073c6 */ /* 0x004ea40000000000 */
[----:B--2---:R-:W-:Y:S06]  /*2d90*/  BAR.SYNC.DEFER_BLOCKING 0x1, 0x100 ;  /* 0x0044000000007b1d */ /* 0x004fec0000010000 */
[----:B------:R-:W-:Y:S05]  /*2da0*/  @P2 BRA `(.L_x_52) ;  /* 0x0000000000182947 */ /* 0x000fea0003800000 */
[----:B------:R-:W-:Y:S02]  /*2db0*/  UIADD3 UR4, UP0, UR54, 0x4f0, URZ ;  /* 0x000004f036047890 */ /* 0x000fe4000ff1e03f */
[----:B------:R-:W-:Y:S02]  /*2dc0*/  UIADD3 UR44, UR51, 0x200, URZ ;  /* 0x00000200332c7890 */ /* 0x000fe4000fffe03f */
[----:B------:R-:W-:-:S09]  /*2dd0*/  UIADD3.X UR5, URZ, UR55, URZ, UP0, !UPT ;  /* 0x000000373f057290 */ /* 0x000fd200087fe43f */
[----:B------:R2:W-:Y:S01]  /*2de0*/  UTMASTG.3D [UR44], [UR4] ;  /* 0x0000002c040073b5 */ /* 0x0005e20008010000 */
[----:B------:R0:W-:Y:S01]  /*2df0*/  UTMACMDFLUSH ;  /* 0x00000000000079b7 */ /* 0x0001e20000000000 */
[----:B--2---:R-:W-:-:S04]  /*2e00*/  DEPBAR.LE SB0, 0x1 ;  /* 0x000080400000791a */ /* 0x004fc80000000000 */
.L_x_52:
[----:B------:R-:W-:Y:S05]  /*2e10*/  BSYNC B0 ;  /* 0x0000000000007941 */ /* 0x000fea0003800000 */
.L_x_51:
[----:B------:R-:W-:Y:S01]  /*2e20*/  BAR.SYNC.DEFER_BLOCKING 0x1, 0x100 ;  /* 0x0044000000007b1d */ /* 0x000fe20000010000 */
[----:B------:R-:W-:Y:S01]  /*2e30*/  ISETP.NE.AND P3, PT, RZ, UR41, PT ;  /* 0x00000029ff007c0c */ /* 0x000fe2000bf65270 */
[----:B-1----:R-:W-:-:S12]  /*2e40*/  VIADD R8, R12, 0x200 ;  /* 0x000002000c087836 */ /* 0x002fd80000000000 */
[----:B------:R-:W-:Y:S05]  /*2e50*/  @!P3 BRA `(.L_x_53) ;  /* 0x000000000034b947 */ /* 0x000fea0003800000 */
[----:B------:R-:W-:Y:S04]  /*2e60*/  BSSY B0, `(.L_x_54) ;  /* 0x0000009000007945 */ /* 0x000fe80003800000 */
[----:B------:R-:W-:Y:S05]  /*2e70*/  @P0 BRA `(.L_x_55) ;  /* 0x00000000001c0947 */ /* 0x000fea0003800000 */
[----:B------:R-:W-:-:S13]  /*2e80*/  ISETP.NE.AND P3, PT, R99, 0x3, PT ;  /* 0x000000036300780c */ /* 0x000fda0003f65270 */
[----:B------:R-:W-:Y:S05]  /*2e90*/  @!P3 BRA `(.L_x_56) ;  /* 0x000000000004b947 */ /* 0x000fea0003800000 */
[----:B------:R-:W-:Y:S01]  /*2ea0*/  BPT.TRAP 0x1 ;  /* 0x000000040000795c */ /* 0x000fe20000300000 */
.L_x_56:
[----:B------:R-:W-:-:S04]  /*2eb0*/  ULEA UR4, UR40, UR51, 0x3 ;  /* 0x0000003328047291 */ /* 0x000fc8000f8e183f */
[----:B------:R-:W-:-:S04]  /*2ec0*/  UIADD3 UR4, UR4, 0x80, URZ ;  /* 0x0000008004047890 */ /* 0x000fc8000fffe03f */
[----:B------:R-:W-:-:S09]  /*2ed0*/  UPRMT UR4, UR50, 0x654, UR4 ;  /* 0x0000065432047896 */ /* 0x000fd20008000004 */
[----:B------:R-:W-:Y:S03]  /*2ee0*/  SYNCS.ARRIVE.TRANS64.RED.A1T0 RZ, [UR4], RZ ;  /* 0x000000ffffff79a7 */ /* 0x000fe60008100404 */
.L_x_55:
[----:B------:R-:W-:Y:S05]  /*2ef0*/  BSYNC B0 ;  /* 0x0000000000007941 */ /* 0x000fea0003800000 */
.L_x_54:
[----:B------:R-:W-:-:S04]  /*2f00*/  UIADD3 UR40, UR40, 0x1, URZ ;  /* 0x0000000128287890 */ /* 0x000fc8000fffe03f */
[----:B------:R-:W-:-:S04]  /*2f10*/  UISETP.NE.AND UP0, UPT, UR40, 0x4, UPT ;  /* 0x000000042800788c */ /* 0x000fc8000bf05270 */
[----:B------:R-:W-:-:S12]  /*2f20*/  USEL UR40, UR40, URZ, UP0 ;  /* 0x0000003f28287287 */ /* 0x000fd80008000000 */
.L_x_53:
[----:B------:R-:W-:Y:S04]  /*2f30*/  BSSY B0, `(.L_x_57) ;  /* 0x0000032000007945 */ /* 0x000fe80003800000 */
[----:B------:R-:W-:Y:S05]  /*2f40*/  @P0 BRA `(.L_x_58) ;  /* 0x0000000000c00947 */ /* 0x000fea0003800000 */
[----:B------:R-:W-:-:S13]  /*2f50*/  ISETP.NE.AND P3, PT, R99, 0x3, PT ;  /* 0x000000036300780c */ /* 0x000fda0003f65270 */
[----:B------:R-:W-:Y:S05]  /*2f60*/  @!P3 BRA `(.L_x_59) ;  /* 0x000000000004b947 */ /* 0x000fea0003800000 */
[----:B------:R-:W-:Y:S01]  /*2f70*/  BPT.TRAP 0x1 ;  /* 0x000000040000795c */ /* 0x000fe20000300000 */
.L_x_59:
[----:B------:R-:W-:Y:S01]  /*2f80*/  LEA R4, R15, UR51, 0x3 ;  /* 0x000000330f047c11 */ /* 0x000fe2000f8e18ff */
[----:B------:R-:W-:Y:S01]  /*2f90*/  BSSY B1, `(.L_x_60) ;  /* 0x0000004000017945 */ /* 0x000fe20003800000 */
[----:B------:R-:W-:-:S04]  /*2fa0*/  SHF.L.U32 R5, R93, 0x1f, RZ ;  /* 0x0000001f5d057819 */ /* 0x000fc800000006ff */
[----:B------:R-:W1:Y:S02]  /*2fb0*/  SYNCS.PHASECHK.TRANS64.TRYWAIT P3, [R4+URZ+0x60], R5 ;  /* 0x00006005040075a7 */ /* 0x000e64000806017f */
[----:B-1----:R-:W-:Y:S05]  /*2fc0*/  @!P3 BRA `(.L_x_61) ;  /* 0x0000004400ecb947 */ /* 0x002fea0003800000 */
.L_x_169:
[----:B------:R-:W-:Y:S05]  /*2fd0*/  BSYNC B1 ;  /* 0x0000000000017941 */ /* 0x000fea0003800000 */
.L_x_60:
[----:B------:R-:W-:Y:S05]  /*2fe0*/  @P4 BRA `(.L_x_62) ;  /* 0x0000000000944947 */ /* 0x000fea0003800000 */
[----:B------:R-:W-:Y:S01]  /*2ff0*/  IMAD R0, R15, 0x2000, R8 ;  /* 0x000020000f007824 */ /* 0x000fe200078e0208 */
[----:B------:R-:W-:Y:S05]  /*3000*/  WARPSYNC.ALL ;  /* 0x0000000000007948 */ /* 0x000fea0003800000 */
[----:B------:R-:W-:Y:S01]  /*3010*/  IMAD R3, R95, 0x2, R0 ;  /* 0x000000025f037824 */ /* 0x000fe200078e0200 */
[----:B-1----:R-:W1:Y:S04]  /*3020*/  LDSM.16.M88.4 R4, [R0] ;  /* 0x000000000004783b */ /* 0x002e680000000200 */
[----:B------:R-:W2:Y:S01]  /*3030*/  LDSM.16.M88.4 R28, [R3] ;  /* 0x00000000031c783b */ /* 0x000ea20000000200 */
[C---:B-1----:R-:W-:Y:S01]  /*3040*/  IMAD.U32 R10, R4.reuse, 0x10000, RZ ;  /* 0x00010000040a7824 */ /* 0x042fe200078e00ff */
[C---:B------:R-:W-:Y:S01]  /*3050*/  LOP3.LUT R22, R5.reuse, 0xffff0000, RZ, 0xc0, !PT ;  /* 0xffff000005167812 */ /* 0x040fe200078ec0ff */
[----:B------:R-:W-:Y:S01]  /*3060*/  IMAD.U32 R20, R5, 0x10000, RZ ;  /* 0x0001000005147824 */ /* 0x000fe200078e00ff */
[----:B------:R-:W-:Y:S01]  /*3070*/  LOP3.LUT R4, R4, 0xffff0000, RZ, 0xc0, !PT ;  /* 0xffff000004047812 */ /* 0x000fe200078ec0ff */
[C---:B------:R-:W-:Y:S01]  /*3080*/  IMAD.U32 R24, R6.reuse, 0x10000, RZ ;  /* 0x0001000006187824 */ /* 0x040fe200078e00ff */
[----:B------:R-:W-:Y:S01]  /*3090*/  LOP3.LUT R6, R6, 0xffff0000, RZ, 0xc0, !PT ;  /* 0xffff000006067812 */ /* 0x000fe200078ec0ff */
[----:B--2---:R-:W-:Y:S01]  /*30a0*/  IMAD.U32 R32, R28, 0x10000, RZ ;  /* 0x000100001c207824 */ /* 0x004fe200078e00ff */
[C---:B------:R-:W-:Y:S01]  /*30b0*/  LOP3.LUT R100, R7.reuse, 0xffff0000, RZ, 0xc0, !PT ;  /* 0xffff000007647812 */ /* 0x040fe200078ec0ff */
[----:B------:R-:W-:Y:S01]  /*30c0*/  IMAD.U32 R36, R30, 0x10000, RZ ;  /* 0x000100001e247824 */ /* 0x000fe200078e00ff */
[----:B------:R-:W-:Y:S01]  /*30d0*/  LOP3.LUT R28, R28, 0xffff0000, RZ, 0xc0, !PT ;  /* 0xffff00001c1c7812 */ /* 0x000fe200078ec0ff */
[----:B------:R-:W-:Y:S01]  /*30e0*/  IMAD.U32 R26, R7, 0x10000, RZ ;  /* 0x00010000071a7824 */ /* 0x000fe200078e00ff */
[C---:B------:R-:W-:Y:S01]  /*30f0*/  LOP3.LUT R108, R29.reuse, 0xffff0000, RZ, 0xc0, !PT ;  /* 0xffff00001d6c7812 */ /* 0x040fe200078ec0ff */
[----:B------:R-:W-:Y:S01]  /*3100*/  IMAD.U32 R34, R29, 0x10000, RZ ;  /* 0x000100001d227824 */ /* 0x000fe200078e00ff */
[----:B------:R-:W-:Y:S01]  /*3110*/  LOP3.LUT R30, R30, 0xffff0000, RZ, 0xc0, !PT ;  /* 0xffff00001e1e7812 */ /* 0x000fe200078ec0ff */
[C---:B------:R-:W-:Y:S01]  /*3120*/  IMAD.U32 R38, R31.reuse, 0x10000, RZ ;  /* 0x000100001f267824 */ /* 0x040fe200078e00ff */
[----:B------:R-:W-:Y:S01]  /*3130*/  LOP3.LUT R98, R31, 0xffff0000, RZ, 0xc0, !PT ;  /* 0xffff00001f627812 */ /* 0x000fe200078ec0ff */
[C---:B------:R-:W-:Y:S01]  /*3140*/  FMUL R13, R89.reuse, R20 ;  /* 0x00000014590d7220 */ /* 0x040fe20000400000 */
        /* <DEDUP_REMOVED lines=14> */
[----:B------:R-:W-:-:S07]  /*3230*/  FMUL R24, R89, R98 ;  /* 0x0000006259187220 */ /* 0x000fce0000400000 */
.L_x_62:
[----:B------:R-:W-:-:S07]  /*3240*/  VIADD R15, R15, 0x1 ;  /* 0x000000010f0f7836 */ /* 0x000fce0000000000 */
.L_x_58:
[----:B------:R-:W-:Y:S05]  /*3250*/  BSYNC B0 ;  /* 0x0000000000007941 */ /* 0x000fea0003800000 */
.L_x_57:
[C---:B-1----:R-:W-:Y:S01]  /*3260*/  FFMA R5, R90.reuse, R42, R13 ;  /* 0x0000002a5a057223 */ /* 0x042fe2000000000d */
[C---:B------:R-:W-:Y:S01]  /*3270*/  FFMA R6, R90.reuse, R43, R20 ;  /* 0x0000002b5a067223 */ /* 0x040fe20000000014 */
        /* <DEDUP_REMOVED lines=14> */
[----:B------:R-:W-:Y:S01]  /*3360*/  F2FP.RELU.BF16.F32.PACK_AB R5, R6, R5 ;  /* 0x000000050605723e */ /* 0x000fe200000018ff */
[----:B------:R-:W-:Y:S05]  /*3370*/  WARPSYNC.ALL ;  /* 0x0000000000007948 */ /* 0x000fea0003800000 */
[----:B------:R-:W-:Y:S01]  /*3380*/  F2FP.RELU.BF16.F32.PACK_AB R48, R49, R48 ;  /* 0x000000303130723e */ /* 0x000fe200000018ff */
[----:B------:R-:W-:Y:S01]  /*3390*/  BSSY B0, `(.L_x_63) ;  /* 0x000001a000007945 */ /* 0x000fe20003800000 */
[----:B------:R-:W-:-:S02]  /*33a0*/  F2FP.RELU.BF16.F32.PACK_AB R4, R41, R4 ;  /* 0x000000042904723e */ /* 0x000fc400000018ff */
[----:B------:R-:W-:Y:S02]  /*33b0*/  F2FP.RELU.BF16.F32.PACK_AB R6, R45, R44 ;  /* 0x0000002c2d06723e */ /* 0x000fe400000018ff */
[----:B------:R-:W-:Y:S02]  /*33c0*/  F2FP.RELU.BF16.F32.PACK_AB R7, R10, R7 ;  /* 0x000000070a07723e */ /* 0x000fe400000018ff */
[----:B------:R-:W-:Y:S02]  /*33d0*/  F2FP.RELU.BF16.F32.PACK_AB R49, R51, R50 ;  /* 0x000000323331723e */ /* 0x000fe400000018ff */
[----:B------:R-:W-:Y:S01]  /*33e0*/  F2FP.RELU.BF16.F32.PACK_AB R50, R53, R52 ;  /* 0x000000343532723e */ /* 0x000fe200000018ff */
[----:B------:R1:W-:Y:S01]  /*33f0*/  STSM.16.M88.4 [R12+0x2200], R4 ;  /* 0x002200040c007844 */ /* 0x0003e20000000200 */
[----:B------:R-:W-:-:S05]  /*3400*/  F2FP.RELU.BF16.F32.PACK_AB R51, R55, R54 ;  /* 0x000000363733723e */ /* 0x000fca00000018ff */
        /* <DEDUP_REMOVED lines=11> */
[----:B------:R-:W-:Y:S02]  /*34c0*/  UIADD3 UR4, UR51, 0x2200, URZ ;  /* 0x0000220033047890 */ /* 0x000fe4000fffe03f */
[----:B------:R-:W-:Y:S01]  /*34d0*/  UIADD3.X UR9, URZ, UR55, URZ, UP0, !UPT ;  /* 0x000000373f097290 */ /* 0x000fe200087fe43f */
[----:B------:R-:W-:Y:S01]  /*34e0*/  UMOV UR6, UR46 ;  /* 0x0000002e00067c82 */ /* 0x000fe20008000000 */
[----:B------:R-:W-:-:S07]  /*34f0*/  UMOV UR7, UR47 ;  /* 0x0000002f00077c82 */ /* 0x000fce0008000000 */
[----:B------:R2:W-:Y:S01]  /*3500*/  UTMASTG.3D [UR4], [UR8] ;  /* 0x00000004080073b5 */ /* 0x0005e20008010000 */
[----:B------:R0:W-:Y:S01]  /*3510*/  UTMACMDFLUSH ;  /* 0x00000000000079b7 */ /* 0x0001e20000000000 */
[----:B--2---:R-:W-:-:S04]  /*3520*/  DEPBAR.LE SB0, 0x1 ;  /* 0x000080400000791a */ /* 0x004fc80000000000 */
.L_x_64:
[----:B------:R-:W-:Y:S05]  /*3530*/  BSYNC B0 ;  /* 0x0000000000007941 */ /* 0x000fea0003800000 */
.L_x_63:
[----:B------:R-:W-:Y:S06]  /*3540*/  BAR.SYNC.DEFER_BLOCKING 0x1, 0x100 ;  /* 0x0044000000007b1d */ /* 0x000fec0000010000 */
[----:B------:R-:W-:Y:S04]  /*3550*/  BSSY B0, `(.L_x_65) ;  /* 0x0000009000007945 */ /* 0x000fe80003800000 */
[----:B------:R-:W-:Y:S05]  /*3560*/  @P0 BRA `(.L_x_66) ;  /* 0x00000000001c0947 */ /* 0x000fea0003800000 */
[----:B------:R-:W-:-:S13]  /*3570*/  ISETP.NE.AND P3, PT, R99, 0x3, PT ;  /* 0x000000036300780c */ /* 0x000fda0003f65270 */
[----:B------:R-:W-:Y:S05]  /*3580*/  @!P3 BRA `(.L_x_67) ;  /* 0x000000000004b947 */ /* 0x000fea0003800000 */
[----:B------:R-:W-:Y:S01]  /*3590*/  BPT.TRAP 0x1 ;  /* 0x000000040000795c */ /* 0x000fe20000300000 */
.L_x_67:
[----:B------:R-:W-:-:S04]  /*35a0*/  ULEA UR4, UR40, UR51, 0x3 ;  /* 0x0000003328047291 */ /* 0x000fc8000f8e183f */
[----:B------:R-:W-:-:S04]  /*35b0*/  UIADD3 UR4, UR4, 0x80, URZ ;  /* 0x0000008004047890 */ /* 0x000fc8000fffe03f */
[----:B------:R-:W-:-:S09]  /*35c0*/  UPRMT UR4, UR50, 0x654, UR4 ;  /* 0x0000065432047896 */ /* 0x000fd20008000004 */
[----:B------:R-:W-:Y:S03]  /*35d0*/  SYNCS.ARRIVE.TRANS64.RED.A1T0 RZ, [UR4], RZ ;  /* 0x000000ffffff79a7 */ /* 0x000fe60008100404 */
.L_x_66:
[----:B------:R-:W-:Y:S05]  /*35e0*/  BSYNC B0 ;  /* 0x0000000000007941 */ /* 0x000fea0003800000 */
.L_x_65:
[----:B------:R-:W-:Y:S01]  /*35f0*/  UIADD3 UR40, UR40, 0x1, URZ ;  /* 0x0000000128287890 */ /* 0x000fe2000fffe03f */
[----:B------:R-:W-:Y:S01]  /*3600*/  BSSY B0, `(.L_x_68) ;  /* 0x0000039000007945 */ /* 0x000fe20003800000 */
[----:B------:R-:W-:Y:S02]  /*3610*/  IMAD.MOV.U32 R9, RZ, RZ, R93 ;  /* 0x000000ffff097224 */ /* 0x000fe400078e005d */
[----:B------:R-:W-:-:S04]  /*3620*/  UISETP.NE.AND UP0, UPT, UR40, 0x4, UPT ;  /* 0x000000042800788c */ /* 0x000fc8000bf05270 */
[----:B------:R-:W-:Y:S01]  /*3630*/  USEL UR40, UR40, URZ, UP0 ;  /* 0x0000003f28287287 */ /* 0x000fe20008000000 */
[----:B------:R-:W-:Y:S11]  /*3640*/  @P0 BRA `(.L_x_69) ;  /* 0x0000000000d00947 */ /* 0x000ff60003800000 */
[----:B------:R-:W-:-:S13]  /*3650*/  ISETP.NE.AND P3, PT, R99, 0x3, PT ;  /* 0x000000036300780c */ /* 0x000fda0003f65270 */
[----:B------:R-:W-:Y:S05]  /*3660*/  @!P3 BRA `(.L_x_70) ;  /* 0x000000000004b947 */ /* 0x000fea0003800000 */
[----:B------:R-:W-:Y:S01]  /*3670*/  BPT.TRAP 0x1 ;  /* 0x000000040000795c */ /* 0x000fe20000300000 */
.L_x_70:
[C---:B-1----:R-:W-:Y:S01]  /*3680*/  LEA R4, R15.reuse, UR51, 0x3 ;  /* 0x000000330f047c11 */ /* 0x042fe2000f8e18ff */
[----:B------:R-:W-:Y:S01]  /*3690*/  VIADD R11, R15, 0x1 ;  /* 0x000000010f0b7836 */ /* 0x000fe20000000000 */
[----:B------:R-:W-:Y:S01]  /*36a0*/  SHF.L.U32 R5, R93, 0x1f, RZ ;  /* 0x0000001f5d057819 */ /* 0x000fe200000006ff */
[----:B------:R-:W-:Y:S03]  /*36b0*/  BSSY B1, `(.L_x_71) ;  /* 0x0000005000017945 */ /* 0x000fe60003800000 */
[----:B------:R-:W1:Y:S01]  /*36c0*/  SYNCS.PHASECHK.TRANS64.TRYWAIT P5, [R4+URZ+0x60], R5 ;  /* 0x00006005040075a7 */ /* 0x000e6200080a017f */
[----:B------:R-:W-:-:S04]  /*36d0*/  ISETP.NE.AND P3, PT, R11, 0x4, PT ;  /* 0x000000040b00780c */ /* 0x000fc80003f65270 */
[----:B------:R-:W-:Y:S01]  /*36e0*/  SEL R40, RZ, 0x1, P3 ;  /* 0x00000001ff287807 */ /* 0x000fe20001800000 */
[----:B-1----:R-:W-:Y:S08]  /*36f0*/  @!P5 BRA `(.L_x_72) ;  /* 0x000000400034d947 */ /* 0x002ff00003800000 */
.L_x_170:
[----:B------:R-:W-:Y:S05]  /*3700*/  BSYNC B1 ;  /* 0x0000000000017941 */ /* 0x000fea0003800000 */
.L_x_71:
[----:B------:R-:W-:Y:S05]  /*3710*/  @P4 BRA `(.L_x_73) ;  /* 0x0000000000944947 */ /* 0x000fea0003800000 */
[----:B------:R-:W-:Y:S01]  /*3720*/  IMAD R26, R15, 0x2000, R8 ;  /* 0x000020000f1a7824 */ /* 0x000fe200078e0208 */
[----:B------:R-:W-:Y:S05]  /*3730*/  WARPSYNC.ALL ;  /* 0x0000000000007948 */ /* 0x000fea0003800000 */
[----:B------:R-:W-:Y:S01]  /*3740*/  IMAD R29, R95, 0x2, R26 ;  /* 0x000000025f1d7824 */ /* 0x000fe200078e021a */
[----:B-1----:R-:W1:Y:S05]  /*3750*/  LDSM.16.M88.4 R4, [R26] ;  /* 0x000000001a04783b */ /* 0x002e6a0000000200 */
[----:B------:R-:W2:Y:S01]  /*3760*/  LDSM.16.M88.4 R28, [R29] ;  /* 0x000000001d1c783b */ /* 0x000ea20000000200 */
[----:B-1----:R-:W-:Y:S01]  /*3770*/  IMAD.U32 R0, R4, 0x10000, RZ ;  /* 0x0001000004007824 */ /* 0x002fe200078e00ff */
[----:B------:R-:W-:Y:S01]  /*3780*/  SHF.L.U32 R22, R6, 0x10, RZ ;  /* 0x0000001006167819 */ /* 0x000fe200000006ff */
[----:B------:R-:W-:Y:S01]  /*3790*/  IMAD.U32 R24, R7, 0x10000, RZ ;  /* 0x0001000007187824 */ /* 0x000fe200078e00ff */
[----:B------:R-:W-:Y:S01]  /*37a0*/  LOP3.LUT R4, R4, 0xffff0000, RZ, 0xc0, !PT ;  /* 0xffff000004047812 */ /* 0x000fe200078ec0ff */
[C---:B------:R-:W-:Y:S01]  /*37b0*/  IMAD.U32 R10, R5.reuse, 0x10000, RZ ;  /* 0x00010000050a7824 */ /* 0x040fe200078e00ff */
[----:B------:R-:W-:Y:S01]  /*37c0*/  LOP3.LUT R20, R5, 0xffff0000, RZ, 0xc0, !PT ;  /* 0xffff000005147812 */ /* 0x000fe200078ec0ff */
[----:B--2---:R-:W-:Y:S01]  /*37d0*/  IMAD.U32 R26, R28, 0x10000, RZ ;  /* 0x000100001c1a7824 */ /* 0x004fe200078e00ff */
[----:B------:R-:W-:Y:S01]  /*37e0*/  LOP3.LUT R6, R6, 0xffff0000, RZ, 0xc0, !PT ;  /* 0xffff000006067812 */ /* 0x000fe200078ec0ff */
[----:B------:R-:W-:Y:S01]  /*37f0*/  IMAD.U32 R34, R30, 0x10000, RZ ;  /* 0x000100001e227824 */ /* 0x000fe200078e00ff */
[----:B------:R-:W-:Y:S01]  /*3800*/  LOP3.LUT R100, R7, 0xffff0000, RZ, 0xc0, !PT ;  /* 0xffff000007647812 */ /* 0x000fe200078ec0ff */
[----:B------:R-:W-:Y:S01]  /*3810*/  IMAD.U32 R32, R29, 0x10000, RZ ;  /* 0x000100001d207824 */ /* 0x000fe200078e00ff */
[----:B------:R-:W-:Y:S01]  /*3820*/  LOP3.LUT R28, R28, 0xffff0000, RZ, 0xc0, !PT ;  /* 0xffff00001c1c7812 */ /* 0x000fe200078ec0ff */
[----:B------:R-:W-:Y:S01]  /*3830*/  IMAD.U32 R36, R31, 0x10000, RZ ;  /* 0x000100001f247824 */ /* 0x000fe200078e00ff */
[----:B------:R-:W-:Y:S01]  /*3840*/  LOP3.LUT R108, R29, 0xffff0000, RZ, 0xc0, !PT ;  /* 0xffff00001d6c7812 */ /* 0x000fe200078ec0ff */
[C---:B------:R-:W-:Y:S01]  /*3850*/  FMUL R3, R89.reuse, R0 ;  /* 0x0000000059037220 */ /* 0x040fe20000400000 */
[----:B------:R-:W-:Y:S01]  /*3860*/  LOP3.LUT R30, R30, 0xffff0000, RZ, 0xc0, !PT ;  /* 0xffff00001e1e7812 */ /* 0x000fe200078ec0ff */
[----:B------:R-:W-:Y:S01]  /*3870*/  FMUL R21, R89, R22 ;  /* 0x0000001659157220 */ /* 0x000fe20000400000 */
        /* <DEDUP_REMOVED lines=15> */
.L_x_73:
[----:B------:R-:W-:Y:S02]  /*3970*/  LOP3.LUT R9, R93, R40, RZ, 0x3c, !PT ;  /* 0x000000285d097212 */ /* 0x000fe400078e3cff */
[----:B------:R-:W-:-:S07]  /*3980*/  SEL R15, R11, RZ, P3 ;  /* 0x000000ff0b0f7207 */ /* 0x000fce0001800000 */
.L_x_69:
[----:B------:R-:W-:Y:S05]  /*3990*/  BSYNC B0 ;  /* 0x0000000000007941 */ /* 0x000fea0003800000 */
.L_x_68:
        /* <DEDUP_REMOVED lines=45> */
.L_x_75:
[----:B------:R-:W-:Y:S05]  /*3c70*/  BSYNC B0 ;  /* 0x0000000000007941 */ /* 0x000fea0003800000 */
.L_x_74:
[----:B------:R-:W-:Y:S06]  /*3c80*/  BAR.SYNC.DEFER_BLOCKING 0x1, 0x100 ;  /* 0x0044000000007b1d */ /* 0x000fec0000010000 */
[----:B------:R-:W-:Y:S04]  /*3c90*/  BSSY B0, `(.L_x_76) ;  /* 0x0000009000007945 */ /* 0x000fe80003800000 */
[----:B------:R-:W-:Y:S05]  /*3ca0*/  @P0 BRA `(.L_x_77) ;  /* 0x00000000001c0947 */ /* 0x000fea0003800000 */
[----:B------:R-:W-:-:S13]  /*3cb0*/  ISETP.NE.AND P3, PT, R99, 0x3, PT ;  /* 0x000000036300780c */ /* 0x000fda0003f65270 */
[----:B------:R-:W-:Y:S05]  /*3cc0*/  @!P3 BRA `(.L_x_78) ;  /* 0x000000000004b947 */ /* 0x000fea0003800000 */
[----:B------:R-:W-:Y:S01]  /*3cd0*/  BPT.TRAP 0x1 ;  /* 0x000000040000795c */ /* 0x000fe20000300000 */
.L_x_78:
[----:B------:R-:W-:-:S04]  /*3ce0*/  ULEA UR4, UR40, UR51, 0x3 ;  /* 0x0000003328047291 */ /* 0x000fc8000f8e183f */
[----:B------:R-:W-:-:S04]  /*3cf0*/  UIADD3 UR4, UR4, 0x80, URZ ;  /* 0x0000008004047890 */ /* 0x000fc8000fffe03f */
[----:B------:R-:W-:-:S09]  /*3d00*/  UPRMT UR4, UR50, 0x654, UR4 ;  /* 0x0000065432047896 */ /* 0x000fd20008000004 */
[----:B------:R-:W-:Y:S03]  /*3d10*/  SYNCS.ARRIVE.TRANS64.RED.A1T0 RZ, [UR4], RZ ;  /* 0x000000ffffff79a7 */ /* 0x000fe60008100404 */
.L_x_77:
[----:B------:R-:W-:Y:S05]  /*3d20*/  BSYNC B0 ;  /* 0x0000000000007941 */ /* 0x000fea0003800000 */
.L_x_76:
[----:B------:R-:W-:Y:S01]  /*3d30*/  UIADD3 UR4, UR40, 0x1, URZ ;  /* 0x0000000128047890 */ /* 0x000fe2000fffe03f */
[----:B------:R-:W-:Y:S03]  /*3d40*/  BSSY B0, `(.L_x_79) ;  /* 0x0000033000007945 */ /* 0x000fe60003800000 */
[----:B------:R-:W-:-:S04]  /*3d50*/  UISETP.NE.AND UP0, UPT, UR4, 0x4, UPT ;  /* 0x000000040400788c */ /* 0x000fc8000bf05270 */
[----:B------:R-:W-:Y:S01]  /*3d60*/  USEL UR40, UR4, URZ, UP0 ;  /* 0x0000003f04287287 */ /* 0x000fe20008000000 */
[----:B------:R-:W-:Y:S11]  /*3d70*/  @P0 BRA `(.L_x_80) ;  /* 0x0000000000bc0947 */ /* 0x000ff60003800000 */
[----:B------:R-:W-:-:S13]  /*3d80*/  ISETP.NE.AND P3, PT, R99, 0x3, PT ;  /* 0x000000036300780c */ /* 0x000fda0003f65270 */
[----:B------:R-:W-:Y:S05]  /*3d90*/  @!P3 BRA `(.L_x_81) ;  /* 0x000000000004b947 */ /* 0x000fea0003800000 */
[----:B------:R-:W-:Y:S01]  /*3da0*/  BPT.TRAP 0x1 ;  /* 0x000000040000795c */ /* 0x000fe20000300000 */
.L_x_81:
[----:B-1----:R-:W-:Y:S01]  /*3db0*/  SHF.L.U32 R4, R9, 0x1f, RZ ;  /* 0x0000001f09047819 */ /* 0x002fe200000006ff */
[----:B------:R-:W-:Y:S01]  /*3dc0*/  BSSY B1, `(.L_x_82) ;  /* 0x0000004000017945 */ /* 0x000fe20003800000 */
[----:B------:R-:W-:-:S04]  /*3dd0*/  LEA R5, R15, UR51, 0x3 ;  /* 0x000000330f057c11 */ /* 0x000fc8000f8e18ff */
[----:B------:R-:W1:Y:S02]  /*3de0*/  SYNCS.PHASECHK.TRANS64.TRYWAIT P3, [R5+URZ+0x60], R4 ;  /* 0x00006004050075a7 */ /* 0x000e64000806017f */
[----:B-1----:R-:W-:Y:S05]  /*3df0*/  @!P3 BRA `(.L_x_83) ;  /* 0x000000380088b947 */ /* 0x002fea0003800000 */
.L_x_171:
[----:B------:R-:W-:Y:S05]  /*3e00*/  BSYNC B1 ;  /* 0x0000000000017941 */ /* 0x000fea0003800000 */
.L_x_82:
        /* <DEDUP_REMOVED lines=38> */
.L_x_80:
[----:B------:R-:W-:Y:S05]  /*4070*/  BSYNC B0 ;  /* 0x0000000000007941 */ /* 0x000fea0003800000 */
.L_x_79:
        /* <DEDUP_REMOVED lines=16> */
[----:B-1----:R-:W-:Y:S01]  /*4180*/  F2FP.RELU.BF16.F32.PACK_AB R4, R0, R3 ;  /* 0x000000030004723e */ /* 0x002fe200000018ff */
[----:B------:R-:W-:Y:S05]  /*4190*/  WARPSYNC.ALL ;  /* 0x0000000000007948 */ /* 0x000fea0003800000 */
[----:B------:R-:W-:Y:S01]  /*41a0*/  F2FP.RELU.BF16.F32.PACK_AB R5, R20, R13 ;  /* 0x0000000d1405723e */ /* 0x000fe200000018ff */
[----:B------:R-:W-:Y:S01]  /*41b0*/  BSSY B0, `(.L_x_84) ;  /* 0x000001a000007945 */ /* 0x000fe20003800000 */
[----:B------:R-:W-:-:S02]  /*41c0*/  F2FP.RELU.BF16.F32.PACK_AB R6, R22, R21 ;  /* 0x000000151606723e */ /* 0x000fc400000018ff */
[----:B------:R-:W-:Y:S02]  /*41d0*/  F2FP.RELU.BF16.F32.PACK_AB R7, R100, R23 ;  /* 0x000000176407723e */ /* 0x000fe400000018ff */
[----:B------:R-:W-:Y:S02]  /*41e0*/  F2FP.RELU.BF16.F32.PACK_AB R8, R104, R25 ;  /* 0x000000196808723e */ /* 0x000fe400000018ff */
[----:B------:R-:W-:Y:S01]  /*41f0*/  F2FP.RELU.BF16.F32.PACK_AB R9, R108, R27 ;  /* 0x0000001b6c09723e */ /* 0x000fe200000018ff */
[----:B------:R1:W-:Y:S01]  /*4200*/  STSM.16.M88.4 [R12+0x6200], R4 ;  /* 0x006200040c007844 */ /* 0x0003e20000000200 */
[----:B------:R-:W-:Y:S02]  /*4210*/  F2FP.RELU.BF16.F32.PACK_AB R10, R112, R29 ;  /* 0x0000001d700a723e */ /* 0x000fe400000018ff */
        /* <DEDUP_REMOVED lines=19> */
.L_x_85:
[----:B------:R-:W-:Y:S05]  /*4350*/  BSYNC B0 ;  /* 0x0000000000007941 */ /* 0x000fea0003800000 */
.L_x_84:
[----:B------:R-:W-:Y:S06]  /*4360*/  BAR.SYNC.DEFER_BLOCKING 0x1, 0x100 ;  /* 0x0044000000007b1d */ /* 0x000fec0000010000 */
[----:B------:R-:W-:Y:S04]  /*4370*/  BSSY B0, `(.L_x_86) ;  /* 0x0000009000007945 */ /* 0x000fe80003800000 */
[----:B------:R-:W-:Y:S05]  /*4380*/  @P0 BRA `(.L_x_87) ;  /* 0x00000000001c0947 */ /* 0x000fea0003800000 */
[----:B------:R-:W-:-:S13]  /*4390*/  ISETP.NE.AND P0, PT, R99, 0x3, PT ;  /* 0x000000036300780c */ /* 0x000fda0003f05270 */
[----:B------:R-:W-:Y:S05]  /*43a0*/  @!P0 BRA `(.L_x_88) ;  /* 0x0000000000048947 */ /* 0x000fea0003800000 */
[----:B------:R-:W-:Y:S01]  /*43b0*/  BPT.TRAP 0x1 ;  /* 0x000000040000795c */ /* 0x000fe20000300000 */
.L_x_88:
[----:B------:R-:W-:-:S04]  /*43c0*/  ULEA UR4, UR40, UR51, 0x3 ;  /* 0x0000003328047291 */ /* 0x000fc8000f8e183f */
[----:B------:R-:W-:-:S04]  /*43d0*/  UIADD3 UR4, UR4, 0x80, URZ ;  /* 0x0000008004047890 */ /* 0x000fc8000fffe03f */
[----:B------:R-:W-:-:S09]  /*43e0*/  UPRMT UR4, UR50, 0x654, UR4 ;  /* 0x0000065432047896 */ /* 0x000fd20008000004 */
[----:B------:R-:W-:Y:S03]  /*43f0*/  SYNCS.ARRIVE.TRANS64.RED.A1T0 RZ, [UR4], RZ ;  /* 0x000000ffffff79a7 */ /* 0x000fe60008100404 */
.L_x_87:
[----:B------:R-:W-:Y:S05]  /*4400*/  BSYNC B0 ;  /* 0x0000000000007941 */ /* 0x000fea0003800000 */
.L_x_86:
[----:B------:R-:W-:Y:S01]  /*4410*/  IADD3 R16, P0, R16, UR38, RZ ;  /* 0x0000002610107c10 */ /* 0x000fe2000ff1e0ff */
[----:B------:R-:W-:Y:S01]  /*4420*/  ULDC.64 UR4, c[0x0][0x8f8] ;  /* 0x00023e0000047ab9 */ /* 0x000fe20000000a00 */
[----:B------:R-:W-:Y:S01]  /*4430*/  UIADD3 UR40, UR40, 0x1, URZ ;  /* 0x0000000128287890 */ /* 0x000fe2000fffe03f */
[----:B------:R-:W-:Y:S01]  /*4440*/  PRMT R0, RZ, 0x7610, R0 ;  /* 0x00007610ff007816 */ /* 0x000fe20000000000 */
[----:B------:R-:W-:Y:S01]  /*4450*/  UMOV UR47, 0xffffffff ;  /* 0xffffffff002f7882 */ /* 0x000fe20000000000 */
[----:B------:R-:W-:Y:S01]  /*4460*/  IADD3.X R17, R17, UR37, RZ, P0, !PT ;  /* 0x0000002511117c10 */ /* 0x000fe200087fe4ff */
[----:B------:R-:W-:Y:S01]  /*4470*/  UISETP.NE.AND UP0, UPT, UR40, 0x4, UPT ;  /* 0x000000042800788c */ /* 0x000fe2000bf05270 */
[----:B------:R-:W-:Y:S01]  /*4480*/  ISETP.GE.U32.AND P0, PT, R16, UR4, PT ;  /* 0x0000000410007c0c */ /* 0x000fe2000bf06070 */
[----:B------:R-:W-:Y:S02]  /*4490*/  IMAD.MOV.U32 R22, RZ, RZ, -0x1 ;  /* 0xffffffffff167424 */ /* 0x000fe400078e00ff */
[----:B------:R-:W-:Y:S01]  /*44a0*/  USEL UR40, UR40, URZ, UP0 ;  /* 0x0000003f28287287 */ /* 0x000fe20008000000 */
[----:B------:R-:W-:Y:S01]  /*44b0*/  ISETP.GE.U32.AND.EX P0, PT, R17, UR5, PT, P0 ;  /* 0x0000000511007c0c */ /* 0x000fe2000bf06100 */
[----:B------:R-:W-:-:S12]  /*44c0*/  IMAD.MOV.U32 R23, RZ, RZ, -0x1 ;  /* 0xffffffffff177424 */ /* 0x000fd800078e00ff */
[----:B------:R-:W-:Y:S05]  /*44d0*/  @P0 BRA `(.L_x_89) ;  /* 0x0000000400500947 */ /* 0x000fea0003800000 */
[----:B-1----:R-:W1:Y:S01]  /*44e0*/  LDC.64 R10, c[0x0][0x8d0] ;  /* 0x00023400ff0a7b82 */ /* 0x002e620000000a00 */
[----:B------:R-:W2:Y:S01]  /*44f0*/  S2R R12, SR_CTAID.X ;  /* 0x00000000000c7919 */ /* 0x000ea20000002500 */
[----:B------:R-:W-:Y:S02]  /*4500*/  IMAD.MOV.U32 R8, RZ, RZ, R16 ;  /* 0x000000ffff087224 */ /* 0x000fe400078e0010 */
[----:B------:R-:W-:Y:S01]  /*4510*/  IMAD.MOV.U32 R9, RZ, RZ, R17 ;  /* 0x000000ffff097224 */ /* 0x000fe200078e0011 */
[----:B------:R-:W3:Y:S03]  /*4520*/  S2R R22, SR_CTAID.Y ;  /* 0x0000000000167919 */ /* 0x000ee60000002600 */
[----:B------:R-:W4:Y:S08]  /*4530*/  LDC R0, c[0x0][0x8d8] ;  /* 0x00023600ff007b82 */ /* 0x000f300000000800 */
[----:B------:R-:W2:Y:S01]  /*4540*/  LDC.64 R14, c[0x0][0x8c8] ;  /* 0x00023200ff0e7b82 */ /* 0x000ea20000000a00 */
[----:B-1----:R-:W-:-:S04]  /*4550*/  ISETP.NE.U32.AND P0, PT, R10, RZ, PT ;  /* 0x000000ff0a00720c */ /* 0x002fc80003f05070 */
[----:B------:R-:W-:-:S13]  /*4560*/  ISETP.NE.AND.EX P0, PT, R11, RZ, PT, P0 ;  /* 0x000000ff0b00720c */ /* 0x000fda0003f05300 */
[----:B--234-:R-:W-:Y:S05]  /*4570*/  @!P0 BRA `(.L_x_90) ;  /* 0x0000000000288947 */ /* 0x01cfea0003800000 */
        /* <DEDUP_REMOVED lines=10> */
.L_x_90:
[-CC-:B------:R-:W-:Y:S01]  /*4620*/  SHF.R.U64 R29, R8, R0.reuse, R9.reuse ;  /* 0x00000000081d7219 */ /* 0x180fe20000001209 */
[----:B------:R-:W1:Y:S01]  /*4630*/  LDC.64 R20, c[0x0][0x8e8] ;  /* 0x00023a00ff147b82 */ /* 0x000e620000000a00 */
[----:B------:R-:W-:Y:S01]  /*4640*/  SHF.R.U32.HI R0, RZ, R0, R9 ;  /* 0x00000000ff007219 */ /* 0x000fe20000011609 */
[----:B------:R-:W-:Y:S01]  /*4650*/  ULDC UR4, c[0x0][0x150] ;  /* 0x0000540000047ab9 */ /* 0x000fe20000000800 */
[----:B------:R-:W-:Y:S02]  /*4660*/  IADD3 R3, P0, RZ, -R29, RZ ;  /* 0x8000001dff037210 */ /* 0x000fe40007f1e0ff */
[----:B------:R-:W-:-:S03]  /*4670*/  I2FP.F32.U32 R7, R12 ;  /* 0x0000000c00077245 */ /* 0x000fc60000201000 */
[----:B------:R-:W2:Y:S01]  /*4680*/  LDC R6, c[0x0][0x8c0] ;  /* 0x00023000ff067b82 */ /* 0x000ea20000000800 */
[----:B------:R-:W-:Y:S02]  /*4690*/  IMAD.X R5, RZ, RZ, ~R0, P0 ;  /* 0x000000ffff057224 */ /* 0x000fe400000e0e00 */
[----:B------:R-:W-:Y:S01]  /*46a0*/  FMUL R7, R7, UR4 ;  /* 0x0000000407077c20 */ /* 0x000fe20008400000 */
[----:B------:R-:W-:Y:S01]  /*46b0*/  ULDC UR4, c[0x0][0x154] ;  /* 0x0000550000047ab9 */ /* 0x000fe20000000800 */
[-C--:B------:R-:W-:Y:S02]  /*46c0*/  IMAD R0, R5, R14.reuse, RZ ;  /* 0x0000000e05007224 */ /* 0x080fe400078e02ff */
[C---:B------:R-:W-:Y:S01]  /*46d0*/  IMAD.WIDE.U32 R4, R3.reuse, R14, R16 ;  /* 0x0000000e03047225 */ /* 0x040fe200078e0010 */
[----:B------:R-:W3:Y:S01]  /*46e0*/  LDC R8, c[0x0][0x8b0] ;  /* 0x00022c00ff087b82 */ /* 0x000ee20000000800 */
[----:B------:R-:W4:Y:S02]  /*46f0*/  F2I.U32.TRUNC.NTZ R7, R7 ;  /* 0x0000000700077305 */ /* 0x000f24000020f000 */
[----:B------:R-:W-:Y:S01]  /*4700*/  IMAD R3, R3, R15, R0 ;  /* 0x0000000f03037224 */ /* 0x000fe200078e0200 */
[----:B------:R-:W-:-:S03]  /*4710*/  I2FP.F32.U32 R0, R22 ;  /* 0x0000001600007245 */ /* 0x000fc60000201000 */
[----:B------:R-:W-:Y:S01]  /*4720*/  IMAD.IADD R3, R5, 0x1, R3 ;  /* 0x0000000105037824 */ /* 0x000fe200078e0203 */
[----:B------:R-:W5:Y:S01]  /*4730*/  LDC R11, c[0x0][0x900] ;  /* 0x00024000ff0b7b82 */ /* 0x000f620000000800 */
[----:B-1----:R-:W-:-:S04]  /*4740*/  ISETP.NE.U32.AND P0, PT, R20, RZ, PT ;  /* 0x000000ff1400720c */ /* 0x002fc80003f05070 */
[----:B------:R-:W-:-:S03]  /*4750*/  ISETP.NE.AND.EX P0, PT, R21, RZ, PT, P0 ;  /* 0x000000ff1500720c */ /* 0x000fc60003f05300 */
[----:B------:R-:W1:Y:S01]  /*4760*/  LDC R9, c[0x0][0x144] ;  /* 0x00005100ff097b82 */ /* 0x000e620000000800 */
[-C--:B--2---:R-:W-:Y:S01]  /*4770*/  SHF.R.U64 R10, R4, R6.reuse, R3 ;  /* 0x00000006040a7219 */ /* 0x084fe20000001203 */
[----:B----4-:R-:W-:Y:S01]  /*4780*/  IMAD.MOV R7, RZ, RZ, -R7 ;  /* 0x000000ffff077224 */ /* 0x010fe200078e0a07 */
[----:B------:R-:W-:Y:S01]  /*4790*/  SHF.R.U32.HI R3, RZ, R6, R3 ;  /* 0x00000006ff037219 */ /* 0x000fe20000011603 */
[----:B------:R-:W-:-:S04]  /*47a0*/  FMUL R6, R0, UR4 ;  /* 0x0000000400067c20 */ /* 0x000fc80008400000 */
[----:B------:R-:W2:Y:S01]  /*47b0*/  LDC R23, c[0x0][0x148] ;  /* 0x00005200ff177b82 */ /* 0x000ea20000000800 */
[----:B------:R4:W1:Y:S01]  /*47c0*/  F2I.U32.TRUNC.NTZ R14, R6 ;  /* 0x00000006000e7305 */ /* 0x000862000020f000 */
[-CC-:B---3--:R-:W-:Y:S02]  /*47d0*/  SHF.R.U64 R13, R10, R8.reuse, R3.reuse ;  /* 0x000000080a0d7219 */ /* 0x188fe40000001203 */
[----:B------:R-:W-:-:S04]  /*47e0*/  SHF.R.U32.HI R0, RZ, R8, R3 ;  /* 0x00000008ff007219 */ /* 0x000fc80000011603 */
[----:B------:R-:W3:Y:S01]  /*47f0*/  LDC R24, c[0x0][0x8a8] ;  /* 0x00022a00ff187b82 */ /* 0x000ee20000000800 */
[-CC-:B-----5:R-:W-:Y:S02]  /*4800*/  SHF.R.U64 R15, R13, R11.reuse, R0.reuse ;  /* 0x0000000b0d0f7219 */ /* 0x1a0fe40000001200 */
[----:B------:R-:W-:-:S03]  /*4810*/  SHF.R.U32.HI R5, RZ, R11, R0 ;  /* 0x0000000bff057219 */ /* 0x000fc60000011600 */
[----:B------:R-:W-:Y:S02]  /*4820*/  IMAD.MOV.U32 R4, RZ, RZ, R15 ;  /* 0x000000ffff047224 */ /* 0x000fe400078e000f */
[----:B------:R-:W2:Y:S01]  /*4830*/  LDC R26, c[0x0][0x8f0] ;  /* 0x00023c00ff1a7b82 */ /* 0x000ea20000000800 */
[----:B-1----:R-:W-:-:S07]  /*4840*/  IMAD R25, R9, R7, R12 ;  /* 0x0000000709197224 */ /* 0x002fce00078e020c */
[----:B------:R-:W1:Y:S08]  /*4850*/  LDC R27, c[0x0][0x8e0] ;  /* 0x00023800ff1b7b82 */ /* 0x000e700000000800 */
[----:B------:R-:W1:Y:S01]  /*4860*/  LDC R28, c[0x0][0x8b8] ;  /* 0x00022e00ff1c7b82 */ /* 0x000e620000000800 */
[----:B---34-:R-:W-:Y:S05]  /*4870*/  @!P0 BRA `(.L_x_91) ;  /* 0x0000000000288947 */ /* 0x018fea0003800000 */
[----:B------:R-:W3:Y:S02]  /*4880*/  LDC R0, c[0x0][0x8f4] ;  /* 0x00023d00ff007b82 */ /* 0x000ee40000000800 */
[----:B---3--:R-:W-:-:S05]  /*4890*/  IADD3 R3, P0, R15, R0, RZ ;  /* 0x000000000f037210 */ /* 0x008fca0007f1e0ff */
        /* <DEDUP_REMOVED lines=8> */
.L_x_91:
[----:B------:R-:W-:Y:S01]  /*4920*/  ISETP.NE.AND P0, PT, R2, 0x1, PT ;  /* 0x000000010200780c */ /* 0x000fe20003f05270 */
[----:B------:R-:W-:Y:S01]  /*4930*/  IMAD.MOV R14, RZ, RZ, -R14 ;  /* 0x000000ffff0e7224 */ /* 0x000fe200078e0a0e */
[----:B--2---:R-:W-:Y:S01]  /*4940*/  SHF.R.U64 R3, R4, R26, R5 ;  /* 0x0000001a04037219 */ /* 0x004fe20000001205 */
[----:B------:R-:W-:Y:S01]  /*4950*/  VIADD R5, R24, 0xffffffff ;  /* 0xffffffff18057836 */ /* 0x000fe20000000000 */
[----:B------:R-:W-:Y:S02]  /*4960*/  LOP3.LUT R0, R13, R96, RZ, 0xc0, !PT ;  /* 0x000000600d007212 */ /* 0x000fe400078ec0ff */
[----:B------:R-:W-:Y:S01]  /*4970*/  R2UR UR47, R29 ;  /* 0x000000001d2f72ca */ /* 0x000fe200000e0000 */
[----:B------:R-:W-:-:S06]  /*4980*/  IMAD.MOV R4, RZ, RZ, -R3 ;  /* 0x000000ffff047224 */ /* 0x000fcc00078e0a03 */
[----:B------:R-:W-:Y:S02]  /*4990*/  @P0 IMAD R25, R23, R14, R22 ;  /* 0x0000000e17190224 */ /* 0x000fe400078e0216 */
[----:B------:R-:W-:Y:S01]  /*49a0*/  IMAD R22, R91, R3, R0 ;  /* 0x000000035b167224 */ /* 0x000fe200078e0200 */
[----:B------:R-:W-:Y:S01]  /*49b0*/  LOP3.LUT R3, R10, R5, RZ, 0xc0, !PT ;  /* 0x000000050a037212 */ /* 0x000fe200078ec0ff */
[----:B-1----:R-:W-:Y:S02]  /*49c0*/  IMAD R0, R4, R27, R15 ;  /* 0x0000001b04007224 */ /* 0x002fe400078e020f */
[----:B------:R-:W-:Y:S02]  /*49d0*/  IMAD R22, R22, R28, R25 ;  /* 0x0000001c16167224 */ /* 0x000fe400078e0219 */
[----:B------:R-:W-:Y:S02]  /*49e0*/  IMAD R3, R0, R24, R3 ;  /* 0x0000001800037224 */ /* 0x000fe400078e0203 */
[----:B------:R-:W-:-:S03]  /*49f0*/  IMAD.MOV.U32 R0, RZ, RZ, 0x1 ;  /* 0x00000001ff007424 */ /* 0x000fc600078e00ff */
[----:B------:R-:W-:Y:S02]  /*4a00*/  SEL R23, R3, R22, !P0 ;  /* 0x0000001603177207 */ /* 0x000fe40004000000 */
[----:B------:R-:W-:-:S07]  /*4a10*/  SEL R22, R22, R3, !P0 ;  /* 0x0000000316167207 */ /* 0x000fce0004000000 */
.L_x_89:
[----:B------:R-:W-:Y:S01]  /*4a20*/  LOP3.LUT P0, RZ, R0, 0xff, RZ, 0xc0, !PT ;  /* 0x000000ff00ff7812 */ /* 0x000fe2000780c0ff */
[----:B------:R-:W-:Y:S02]  /*4a30*/  UIMAD.WIDE.U32 UR4, UR43, -0x55555555, URZ ;  /* 0xaaaaaaab2b0478a5 */ /* 0x000fe4000f8e003f */
[----:B------:R-:W-:Y:S02]  /*4a40*/  UIADD3 UR41, UR41, 0x4, URZ ;  /* 0x0000000429297890 */ /* 0x000fe4000fffe03f */
[----:B------:R-:W-:-:S04]  /*4a50*/  USHF.R.U32.HI UR4, URZ, 0x2, UR5 ;  /* 0x000000023f047899 */ /* 0x000fc80008011605 */
[----:B------:R-:W-:-:S04]  /*4a60*/  UIMAD UR43, UR4, -0x6, UR43 ;  /* 0xfffffffa042b78a4 */ /* 0x000fc8000f8e022b */
[----:B------:R-:W-:Y:S08]  /*4a70*/  @P0 BRA `(.L_x_92) ;  /* 0xffffffc800ec0947 */ /* 0x000ff0000383ffff */
[----:B------:R-:W-:-:S13]  /*4a80*/  PLOP3.LUT P0, PT, PT, PT, PT, 0x8, 0x0 ;  /* 0x000000000000781c */ /* 0x000fda0003f0e170 */
.L_x_18:
[----:B------:R-:W-:Y:S05]  /*4a90*/  @P0 BRA `(.L_x_10) ;  /* 0x0000002800ec0947 */ /* 0x000fea0003800000 */
[----:B------:R-:W-:Y:S01]  /*4aa0*/  ULDC.64 UR6, c[0x0][0x588] ;  /* 0x0001620000067ab9 */ /* 0x000fe20000000a00 */
[----:B------:R-:W-:Y:S01]  /*4ab0*/  ISETP.NE.AND.EX P1, PT, R105, RZ, PT, P1 ;  /* 0x000000ff6900720c */ /* 0x000fe20003f25310 */
[----:B------:R-:W-:-:S04]  /*4ac0*/  DEPBAR.LE SB0, 0x0 ;  /* 0x000080000000791a */ /* 0x000fc80000000000 */
[----:B------:R-:W-:Y:S01]  /*4ad0*/  ISETP.NE.U32.AND P0, PT, RZ, UR6, PT ;  /* 0x00000006ff007c0c */ /* 0x000fe2000bf05070 */
[----:B------:R-:W-:Y:S03]  /*4ae0*/  BSSY B0, `(.L_x_93) ;  /* 0x0000014000007945 */ /* 0x000fe60003800000 */
[----:B------:R-:W-:-:S13]  /*4af0*/  ISETP.NE.AND.EX P0, PT, RZ, UR7, PT, P0 ;  /* 0x00000007ff007c0c */ /* 0x000fda000bf05300 */
[----:B------:R-:W-:Y:S05]  /*4b00*/  @P0 BRA P1, `(.L_x_94) ;  /* 0x0000000000440947 */ /* 0x000fea0000800000 */
[----:B------:R-:W-:-:S04]  /*4b10*/  ISETP.NE.U32.AND P0, PT, R103, RZ, PT ;  /* 0x000000ff6700720c */ /* 0x000fc80003f05070 */
[----:B------:R-:W-:-:S13]  /*4b20*/  ISETP.NE.AND.EX P0, PT, R105, RZ, PT, P0 ;  /* 0x000000ff6900720c */ /* 0x000fda0003f05300 */
[----:B------:R-:W-:Y:S05]  /*4b30*/  @!P0 BRA `(.L_x_95) ;  /* 0x00000000002c8947 */ /* 0x000fea0003800000 */
[----:B------:R-:W-:-:S13]  /*4b40*/  LOP3.LUT P0, RZ, R88, 0xff, RZ, 0xc0, !PT ;  /* 0x000000ff58ff7812 */ /* 0x000fda000780c0ff */
[----:B------:R-:W-:Y:S05]  /*4b50*/  @!P0 BRA `(.L_x_96) ;  /* 0x0000000000108947 */ /* 0x000fea0003800000 */
[----:B-----5:R-:W-:-:S13]  /*4b60*/  FSETP.NEU.AND P0, PT, R89, RZ, PT ;  /* 0x000000ff5900720b */ /* 0x020fda0003f0d000 */
[----:B------:R-:W-:Y:S05]  /*4b70*/  @!P0 BREAK B0 ;  /* 0x0000000000008942 */ /* 0x000fea0003800000 */
[----:B------:R-:W-:Y:S05]  /*4b80*/  @P0 BRA `(.L_x_94) ;  /* 0x0000000000240947 */ /* 0x000fea0003800000 */
[----:B------:R-:W-:Y:S05]  /*4b90*/  BRA `(.L_x_10) ;  /* 0x0000002800ac7947 */ /* 0x000fea0003800000 */
.L_x_96:
[----:B------:R-:W-:-:S04]  /*4ba0*/  ISETP.NE.U32.AND P0, PT, RZ, UR6, PT ;  /* 0x00000006ff007c0c */ /* 0x000fc8000bf05070 */
[----:B------:R-:W-:-:S13]  /*4bb0*/  ISETP.NE.AND.EX P0, PT, RZ, UR7, PT, P0 ;  /* 0x00000007ff007c0c */ /* 0x000fda000bf05300 */
[----:B------:R-:W-:Y:S05]  /*4bc0*/  @!P0 BREAK B0 ;  /* 0x0000000000008942 */ /* 0x000fea0003800000 */
[----:B------:R-:W-:Y:S05]  /*4bd0*/  @P0 BRA `(.L_x_94) ;  /* 0x0000000000100947 */ /* 0x000fea0003800000 */
[----:B------:R-:W-:Y:S05]  /*4be0*/  BRA `(.L_x_10) ;  /* 0x0000002800987947 */ /* 0x000fea0003800000 */
.L_x_95:
[----:B-----5:R-:W-:-:S13]  /*4bf0*/  FSETP.NEU.AND P0, PT, R89, RZ, PT ;  /* 0x000000ff5900720b */ /* 0x020fda0003f0d000 */
[----:B------:R-:W-:Y:S05]  /*4c00*/  @!P0 BREAK B0 ;  /* 0x0000000000008942 */ /* 0x000fea0003800000 */
[----:B------:R-:W-:Y:S05]  /*4c10*/  @!P0 BRA `(.L_x_10) ;  /* 0x00000028008c8947 */ /* 0x000fea0003800000 */
.L_x_94:
[----:B------:R-:W-:Y:S05]  /*4c20*/  BSYNC B0 ;  /* 0x0000000000007941 */ /* 0x000fea0003800000 */
.L_x_93:
[----:B------:R-:W-:-:S04]  /*4c30*/  LOP3.LUT R18, R18, 0x1, RZ, 0xfc, !PT ;  /* 0x0000000112127812 */ /* 0x000fc800078efcff */
[----:B------:R-:W-:-:S13]  /*4c40*/  ISETP.NE.AND P0, PT, R18, 0x3, PT ;  /* 0x000000031200780c */ /* 0x000fda0003f05270 */
[----:B------:R-:W-:Y:S05]  /*4c50*/  @!P0 BRA `(.L_x_97) ;  /* 0x0000000000048947 */ /* 0x000fea0003800000 */
[----:B------:R-:W-:Y:S01]  /*4c60*/  BPT.TRAP 0x1 ;  /* 0x000000040000795c */ /* 0x000fe20000300000 */
.L_x_97:
[----:B------:R-:W3:Y:S01]  /*4c70*/  S2UR UR5, SR_CgaCtaId ;  /* 0x00000000000579c3 */ /* 0x000ee20000008800 */
[----:B------:R-:W-:Y:S02]  /*4c80*/  UMOV UR4, 0x400 ;  /* 0x0000040000047882 */ /* 0x000fe40000000000 */
[----:B---3--:R-:W-:-:S04]  /*4c90*/  ULEA UR4, UR5, UR4, 0x18 ;  /* 0x0000000405047291 */ /* 0x008fc8000f8ec03f */
[----:B------:R-:W-:-:S04]  /*4ca0*/  ULEA UR4, UR40, UR4, 0x3 ;  /* 0x0000000428047291 */ /* 0x000fc8000f8e183f */
[----:B------:R-:W-:-:S04]  /*4cb0*/  UIADD3 UR4, UR4, 0x80, URZ ;  /* 0x0000008004047890 */ /* 0x000fc8000fffe03f */
[----:B------:R-:W-:-:S09]  /*4cc0*/  UPRMT UR4, UR5, 0x654, UR4 ;  /* 0x0000065405047896 */ /* 0x000fd20008000004 */
[----:B------:R-:W-:Y:S01]  /*4cd0*/  SYNCS.ARRIVE.TRANS64.RED.A1T0 RZ, [UR4], RZ ;  /* 0x000000ffffff79a7 */ /* 0x000fe20008100404 */
[----:B------:R-:W-:Y:S05]  /*4ce0*/  BRA `(.L_x_10) ;  /* 0x0000002800587947 */ /* 0x000fea0003800000 */
.L_x_9:
[----:B------:R-:W-:Y:S01]  /*4cf0*/  ULDC.64 UR4, c[0x0][0x8f8] ;  /* 0x00023e0000047ab9 */ /* 0x000fe20000000a00 */
[----:B------:R-:W-:Y:S01]  /*4d00*/  PRMT R11, RZ, 0x7610, R11 ;  /* 0x00007610ff0b7816 */ /* 0x000fe2000000000b */
[----:B------:R-:W-:Y:S01]  /*4d10*/  IMAD.MOV.U32 R20, RZ, RZ, -0x1 ;  /* 0xffffffffff147424 */ /* 0x000fe200078e00ff */
[----:B------:R-:W-:Y:S01]  /*4d20*/  ISETP.GE.U32.AND P1, PT, R16, UR4, PT ;  /* 0x0000000410007c0c */ /* 0x000fe2000bf26070 */
[----:B------:R-:W-:Y:S02]  /*4d30*/  IMAD.MOV.U32 R7, RZ, RZ, -0x1 ;  /* 0xffffffffff077424 */ /* 0x000fe400078e00ff */
[----:B------:R-:W-:Y:S01]  /*4d40*/  IMAD.MOV.U32 R6, RZ, RZ, -0x1 ;  /* 0xffffffffff067424 */ /* 0x000fe200078e00ff */
[----:B------:R-:W-:-:S13]  /*4d50*/  ISETP.GE.U32.AND.EX P1, PT, R17, UR5, PT, P1 ;  /* 0x0000000511007c0c */ /* 0x000fda000bf26110 */
[----:B------:R-:W-:Y:S05]  /*4d60*/  @P1 BRA `(.L_x_98) ;  /* 0x00000004005c1947 */ /* 0x000fea0003800000 */
[----:B------:R-:W1:Y:S01]  /*4d70*/  LDC.64 R20, c[0x0][0x8d0] ;  /* 0x00023400ff147b82 */ /* 0x000e620000000a00 */
[----:B------:R-:W-:Y:S01]  /*4d80*/  IMAD.MOV.U32 R14, RZ, RZ, R16 ;  /* 0x000000ffff0e7224 */ /* 0x000fe200078e0010 */
[----:B------:R-:W-:-:S06]  /*4d90*/  MOV R15, R17 ;  /* 0x00000011000f7202 */ /* 0x000fcc0000000f00 */
        /* <DEDUP_REMOVED lines=15> */
.L_x_99:
        /* <DEDUP_REMOVED lines=9> */
[----:B------:R-:W-:Y:S01]  /*4f20*/  IMAD.WIDE.U32 R6, R9, R24, R16 ;  /* 0x0000001809067225 */ /* 0x000fe200078e0010 */
[----:B------:R-:W-:-:S03]  /*4f30*/  ULDC UR4, c[0x0][0x154] ;  /* 0x0000550000047ab9 */ /* 0x000fc60000000800 */
[----:B------:R-:W-:Y:S01]  /*4f40*/  IMAD R12, R11, R24, RZ ;  /* 0x000000180b0c7224 */ /* 0x000fe200078e02ff */
[----:B------:R-:W3:Y:S01]  /*4f50*/  LDC R15, c[0x0][0x144] ;  /* 0x00005100ff0f7b82 */ /* 0x000ee20000000800 */
[----:B------:R-:W4:Y:S02]  /*4f60*/  F2I.U32.TRUNC.NTZ R13, R13 ;  /* 0x0000000d000d7305 */ /* 0x000f24000020f000 */
[----:B------:R-:W-:Y:S02]  /*4f70*/  IMAD R9, R9, R25, R12 ;  /* 0x0000001909097224 */ /* 0x000fe400078e020c */
[----:B------:R-:W-:Y:S02]  /*4f80*/  IMAD.MOV.U32 R12, RZ, RZ, -0x1 ;  /* 0xffffffffff0c7424 */ /* 0x000fe400078e00ff */
[----:B------:R-:W-:Y:S01]  /*4f90*/  IMAD.IADD R7, R7, 0x1, R9 ;  /* 0x0000000107077824 */ /* 0x000fe200078e0209 */
[----:B------:R-:W5:Y:S01]  /*4fa0*/  LDC R22, c[0x0][0x8b0] ;  /* 0x00022c00ff167b82 */ /* 0x000f620000000800 */
[----:B------:R-:W-:-:S02]  /*4fb0*/  I2FP.F32.U32 R9, R10 ;  /* 0x0000000a00097245 */ /* 0x000fc40000201000 */
[----:B-1----:R-:W-:-:S03]  /*4fc0*/  ISETP.NE.U32.AND P1, PT, R30, RZ, PT ;  /* 0x000000ff1e00720c */ /* 0x002fc60003f25070 */
[----:B------:R-:W-:Y:S01]  /*4fd0*/  FMUL R9, R9, UR4 ;  /* 0x0000000409097c20 */ /* 0x000fe20008400000 */
[----:B------:R-:W-:Y:S01]  /*4fe0*/  ISETP.NE.AND.EX P1, PT, R31, RZ, PT, P1 ;  /* 0x000000ff1f00720c */ /* 0x000fe20003f25310 */
[----:B------:R-:W1:Y:S01]  /*4ff0*/  LDC R11, c[0x0][0x900] ;  /* 0x00024000ff0b7b82 */ /* 0x000e620000000800 */
[-C--:B--2---:R-:W-:Y:S01]  /*5000*/  SHF.R.U64 R14, R6, R20.reuse, R7 ;  /* 0x00000014060e7219 */ /* 0x084fe20000001207 */
[----:B----4-:R-:W-:Y:S01]  /*5010*/  IMAD.MOV R6, RZ, RZ, -R13 ;  /* 0x000000ffff067224 */ /* 0x010fe200078e0a0d */
[----:B------:R-:W-:Y:S02]  /*5020*/  SHF.R.U32.HI R7, RZ, R20, R7 ;  /* 0x00000014ff077219 */ /* 0x000fe40000011607 */
[----:B------:R2:W4:Y:S03]  /*5030*/  F2I.U32.TRUNC.NTZ R20, R9 ;  /* 0x0000000900147305 */ /* 0x000526000020f000 */
[----:B------:R-:W2:Y:S01]  /*5040*/  LDC R27, c[0x0][0x148] ;  /* 0x00005200ff1b7b82 */ /* 0x000ea20000000800 */
[----:B---3--:R-:W-:-:S02]  /*5050*/  IMAD R29, R15, R6, R8 ;  /* 0x000000060f1d7224 */ /* 0x008fc400078e0208 */
[----:B------:R-:W-:-:S05]  /*5060*/  IMAD.MOV.U32 R8, RZ, RZ, 0x1 ;  /* 0x00000001ff087424 */ /* 0x000fca00078e00ff */
[----:B------:R-:W3:Y:S01]  /*5070*/  LDC R24, c[0x0][0x8a8] ;  /* 0x00022a00ff187b82 */ /* 0x000ee20000000800 */
[-CC-:B-----5:R-:W-:Y:S02]  /*5080*/  SHF.R.U64 R23, R14, R22.reuse, R7.reuse ;  /* 0x000000160e177219 */ /* 0x1a0fe40000001207 */
[----:B------:R-:W-:-:S05]  /*5090*/  SHF.R.U32.HI R6, RZ, R22, R7 ;  /* 0x00000016ff067219 */ /* 0x000fca0000011607 */
[----:B------:R-:W2:Y:S01]  /*50a0*/  LDC R26, c[0x0][0x8f0] ;  /* 0x00023c00ff1a7b82 */ /* 0x000ea20000000800 */
[-CC-:B-1----:R-:W-:Y:S02]  /*50b0*/  SHF.R.U64 R25, R23, R11.reuse, R6.reuse ;  /* 0x0000000b17197219 */ /* 0x182fe40000001206 */
[-C--:B------:R-:W-:Y:S02]  /*50c0*/  SHF.L.U32 R12, R12, R11.reuse, RZ ;  /* 0x0000000b0c0c7219 */ /* 0x080fe400000006ff */
[-C--:B------:R-:W-:Y:S01]  /*50d0*/  SHF.R.U32.HI R7, RZ, R11.reuse, R6 ;  /* 0x0000000bff077219 */ /* 0x080fe20000011606 */
[----:B------:R-:W-:Y:S01]  /*50e0*/  IMAD.MOV.U32 R6, RZ, RZ, R25 ;  /* 0x000000ffff067224 */ /* 0x000fe200078e0019 */
[----:B------:R-:W-:Y:S01]  /*50f0*/  SHF.L.U32 R22, R8, R11, RZ ;  /* 0x0000000b08167219 */ /* 0x000fe200000006ff */
[----:B------:R-:W1:Y:S01]  /*5100*/  LDC R28, c[0x0][0x8e0] ;  /* 0x00023800ff1c7b82 */ /* 0x000e620000000800 */
[----:B------:R-:W-:-:S07]  /*5110*/  LOP3.LUT R32, RZ, R12, RZ, 0x33, !PT ;  /* 0x0000000cff207212 */ /* 0x000fce00078e33ff */
[----:B------:R-:W1:Y:S01]  /*5120*/  LDC R33, c[0x0][0x8b8] ;  /* 0x00022e00ff217b82 */ /* 0x000e620000000800 */
[----:B----4-:R-:W-:Y:S05]  /*5130*/  @!P1 BRA `(.L_x_100) ;  /* 0x0000000000289947 */ /* 0x010fea0003800000 */
[----:B------:R-:W4:Y:S02]  /*5140*/  LDC R6, c[0x0][0x8f4] ;  /* 0x00023d00ff067b82 */ /* 0x000f240000000800 */
[----:B----4-:R-:W-:-:S05]  /*5150*/  IADD3 R11, P1, R25, R6, RZ ;  /* 0x00000006190b7210 */ /* 0x010fca0007f3e0ff */
[----:B------:R-:W-:-:S04]  /*5160*/  IMAD.X R15, RZ, RZ, R7, P1 ;  /* 0x000000ffff0f7224 */ /* 0x000fc800008e0607 */
[----:B------:R-:W-:-:S04]  /*5170*/  IMAD.WIDE.U32 R6, R15, R30, RZ ;  /* 0x0000001e0f067225 */ /* 0x000fc800078e00ff */
[----:B--2---:R-:W-:-:S04]  /*5180*/  IMAD.WIDE.U32 R8, P1, R11, R31, R6 ;  /* 0x0000001f0b087225 */ /* 0x004fc80007820006 */
[----:B------:R-:W-:-:S04]  /*5190*/  IMAD.WIDE.U32 R6, R11, R30, RZ ;  /* 0x0000001e0b067225 */ /* 0x000fc800078e00ff */
[----:B------:R-:W-:Y:S01]  /*51a0*/  IMAD.X R13, RZ, RZ, RZ, P1 ;  /* 0x000000ffff0d7224 */ /* 0x000fe200008e06ff */
[----:B------:R-:W-:Y:S01]  /*51b0*/  IADD3 RZ, P1, R7, R8, RZ ;  /* 0x0000000807ff7210 */ /* 0x000fe20007f3e0ff */
[----:B------:R-:W-:-:S04]  /*51c0*/  IMAD.MOV.U32 R12, RZ, RZ, R9 ;  /* 0x000000ffff0c7224 */ /* 0x000fc800078e0009 */
[----:B------:R-:W-:-:S08]  /*51d0*/  IMAD.WIDE.U32.X R6, R15, R31, R12, P1 ;  /* 0x0000001f0f067225 */ /* 0x000fd000008e040c */
.L_x_100:
[----:B------:R-:W-:Y:S01]  /*51e0*/  ISETP.NE.AND P1, PT, R2, 0x1, PT ;  /* 0x000000010200780c */ /* 0x000fe20003f25270 */
[----:B------:R-:W-:Y:S01]  /*51f0*/  IMAD.MOV R20, RZ, RZ, -R20 ;  /* 0x000000ffff147224 */ /* 0x000fe200078e0a14 */
[----:B--2---:R-:W-:Y:S01]  /*5200*/  SHF.R.U64 R7, R6, R26, R7 ;  /* 0x0000001a06077219 */ /* 0x004fe20000001207 */
[----:B---3--:R-:W-:Y:S01]  /*5210*/  VIADD R9, R24, 0xffffffff ;  /* 0xffffffff18097836 */ /* 0x008fe20000000000 */
[----:B------:R-:W-:Y:S01]  /*5220*/  LOP3.LUT R6, R23, R32, RZ, 0xc0, !PT ;  /* 0x0000002017067212 */ /* 0x000fe200078ec0ff */
[----:B------:R-:W-:Y:S02]  /*5230*/  IMAD.MOV.U32 R11, RZ, RZ, 0x1 ;  /* 0x00000001ff0b7424 */ /* 0x000fe400078e00ff */
[----:B------:R-:W-:Y:S01]  /*5240*/  IMAD.MOV R8, RZ, RZ, -R7 ;  /* 0x000000ffff087224 */ /* 0x000fe200078e0a07 */
[----:B------:R-:W-:-:S05]  /*5250*/  LOP3.LUT R9, R14, R9, RZ, 0xc0, !PT ;  /* 0x000000090e097212 */ /* 0x000fca00078ec0ff */
[----:B------:R-:W-:Y:S02]  /*5260*/  @P1 IMAD R29, R27, R20, R10 ;  /* 0x000000141b1d1224 */ /* 0x000fe400078e020a */
[----:B------:R-:W-:Y:S02]  /*5270*/  IMAD R20, R22, R7, R6 ;  /* 0x0000000716147224 */ /* 0x000fe400078e0206 */
[----:B-1----:R-:W-:Y:S02]  /*5280*/  IMAD R6, R8, R28, R25 ;  /* 0x0000001c08067224 */ /* 0x002fe400078e0219 */
[----:B------:R-:W-:Y:S02]  /*5290*/  IMAD R20, R20, R33, R29 ;  /* 0x0000002114147224 */ /* 0x000fe400078e021d */
[----:B------:R-:W-:Y:S02]  /*52a0*/  IMAD R9, R6, R24, R9 ;  /* 0x0000001806097224 */ /* 0x000fe400078e0209 */
[----:B------:R-:W-:-:S03]  /*52b0*/  IMAD.MOV.U32 R6, RZ, RZ, R21 ;  /* 0x000000ffff067224 */ /* 0x000fc600078e0015 */
[----:B------:R-:W-:Y:S02]  /*52c0*/  SEL R7, R9, R20, !P1 ;  /* 0x0000001409077207 */ /* 0x000fe40004800000 */
[----:B------:R-:W-:-:S07]  /*52d0*/  SEL R20, R20, R9, !P1 ;  /* 0x0000000914147207 */ /* 0x000fce0004800000 */
.L_x_98:
[----:B------:R-:W-:-:S08]  /*52e0*/  NOP ;  /* 0x0000000000007918 */ /* 0x000fd00000000000 */
[----:B------:R-:W1:-:S00]  /*52f0*/  USETMAXREG.DEALLOC.CTAPOOL 0x28 ;  /* 0x00000028000079c8 */ /* 0x000e4000080e0500 */
[----:B-1----:R-:W-:-:S13]  /*5300*/  ISETP.NE.AND P1, PT, R0, 0x1, PT ;  /* 0x000000010000780c */ /* 0x002fda0003f25270 */
[----:B------:R-:W-:Y:S05]  /*5310*/  @!P1 BRA `(.L_x_10) ;  /* 0x0000002000cc9947 */ /* 0x000fea0003800000 */
[----:B------:R-:W-:Y:S05]  /*5320*/  @!P4 BRA `(.L_x_101) ;  /* 0x0000001000acc947 */ /* 0x000fea0003800000 */
[----:B------:R-:W-:-:S13]  /*5330*/  ISETP.NE.OR P0, PT, R0, 0x2, P0 ;  /* 0x000000020000780c */ /* 0x000fda0000705670 */
[----:B------:R-:W-:Y:S05]  /*5340*/  @P0 BRA `(.L_x_10) ;  /* 0x0000002000c00947 */ /* 0x000fea0003800000 */
[----:B------:R-:W-:-:S13]  /*5350*/  LOP3.LUT P1, RZ, R11, 0xff, RZ, 0xc0, !PT ;  /* 0x000000ff0bff7812 */ /* 0x000fda000782c0ff */
[----:B------:R-:W-:Y:S05]  /*5360*/  @!P1 BRA `(.L_x_102) ;  /* 0x0000000000189947 */ /* 0x000fea0003800000 */
[----:B------:R-:W-:Y:S01]  /*5370*/  UMOV UR4, 0x400 ;  /* 0x0000040000047882 */ /* 0x000fe20000000000 */
[----:B------:R-:W-:Y:S01]  /*5380*/  IMAD.MOV.U32 R0, RZ, RZ, RZ ;  /* 0x000000ffff007224 */ /* 0x000fe200078e00ff */
[----:B------:R-:W-:-:S04]  /*5390*/  ULEA UR4, UR36, UR4, 0x18 ;  /* 0x0000000424047291 */ /* 0x000fc8000f8ec03f */
[----:B------:R-:W-:-:S05]  /*53a0*/  SHF.L.U32 R0, R0, 0x1f, RZ ;  /* 0x0000001f00007819 */ /* 0x000fca00000006ff */
[----:B------:R-:W1:Y:S02]  /*53b0*/  SYNCS.PHASECHK.TRANS64.TRYWAIT P0, [UR4+0xa8], R0 ;  /* 0x0000a800ff0075a7 */ /* 0x000e640008000144 */
[----:B-1----:R-:W-:Y:S05]  /*53c0*/  @!P0 BRA `(.L_x_103) ;  /* 0x0000002400288947 */ /* 0x002fea0003800000 */
.L_x_102:
[----:B-1----:R-:W-:Y:S01]  /*53d0*/  PRMT R0, RZ, 0x7610, R0 ;  /* 0x00007610ff007816 */ /* 0x002fe20000000000 */
[----:B------:R-:W-:Y:S06]  /*53e0*/  @P3 BRA `(.L_x_104) ;  /* 0x0000000000243947 */ /* 0x000fec0003800000 */
[----:B------:R-:W-:Y:S02]  /*53f0*/  ULDC.64 UR4, c[0x0][0x588] ;  /* 0x0001620000047ab9 */ /* 0x000fe40000000a00 */
[----:B------:R-:W-:-:S04]  /*5400*/  ISETP.NE.U32.AND P0, PT, RZ, UR4, PT ;  /* 0x00000004ff007c0c */ /* 0x000fc8000bf05070 */
[----:B------:R-:W-:-:S13]  /*5410*/  ISETP.NE.AND.EX P0, PT, RZ, UR5, PT, P0 ;  /* 0x00000005ff007c0c */ /* 0x000fda000bf05300 */
[----:B------:R-:W-:Y:S05]  /*5420*/  @!P0 BRA `(.L_x_105) ;  /* 0x00000000000c8947 */ /* 0x000fea0003800000 */
[----:B------:R2:W5:Y:S01]  /*5430*/  LDG.E R3, desc[UR52][R4.64] ;  /* 0x0000003404037981 */ /* 0x000562000c1e1900 */
[----:B------:R-:W-:Y:S01]  /*5440*/  IMAD.MOV.U32 R0, RZ, RZ, 0x1 ;  /* 0x00000001ff007424 */ /* 0x000fe200078e00ff */
[----:B------:R-:W-:Y:S06]  /*5450*/  BRA `(.L_x_104) ;  /* 0x0000000000087947 */ /* 0x000fec0003800000 */
.L_x_105:
[----:B------:R-:W1:Y:S01]  /*5460*/  LDC R3, c[0x0][0x580] ;  /* 0x00016000ff037b82 */ /* 0x000e620000000800 */
[----:B------:R-:W-:-:S07]  /*5470*/  IMAD.MOV.U32 R0, RZ, RZ, 0x1 ;  /* 0x00000001ff007424 */ /* 0x000fce00078e00ff */
.L_x_104:
[----:B------:R-:W-:Y:S01]  /*5480*/  IMAD.MOV.U32 R8, RZ, RZ, 0x1 ;  /* 0x00000001ff087424 */ /* 0x000fe200078e00ff */
[----:B------:R-:W-:Y:S06]  /*5490*/  @!P1 BRA `(.L_x_106) ;  /* 0x0000000c00e09947 */ /* 0x000fec0003800000 */
[----:B------:R-:W3:Y:S01]  /*54a0*/  LDC R9, c[0x0][0x900] ;  /* 0x00024000ff097b82 */ /* 0x000ee20000000800 */
[----:B--2---:R-:W-:Y:S01]  /*54b0*/  IMAD.MOV.U32 R4, RZ, RZ, -0x1 ;  /* 0xffffffffff047424 */ /* 0x004fe200078e00ff */
[----:B------:R-:W-:Y:S01]  /*54c0*/  LOP3.LUT R10, R18, 0x2, RZ, 0xfc, !PT ;  /* 0x00000002120a7812 */ /* 0x000fe200078efcff */
[----:B------:R-:W-:Y:S01]  /*54d0*/  IMAD.MOV.U32 R8, RZ, RZ, 0x1 ;  /* 0x00000001ff087424 */ /* 0x000fe200078e00ff */
[----:B------:R-:W-:Y:S01]  /*54e0*/  ULDC.64 UR6, c[0x0][0x198] ;  /* 0x0000660000067ab9 */ /* 0x000fe20000000a00 */
[----:B------:R-:W-:Y:S01]  /*54f0*/  ULDC.64 UR14, c[0x0][0x588] ;  /* 0x00016200000e7ab9 */ /* 0x000fe20000000a00 */
[----:B------:R-:W-:Y:S01]  /*5500*/  ULDC.64 UR22, c[0x0][0x8f8] ;  /* 0x00023e0000167ab9 */ /* 0x000fe20000000a00 */
[----:B------:R-:W-:Y:S01]  /*5510*/  ULDC.64 UR24, c[0x0][0x590] ;  /* 0x0001640000187ab9 */ /* 0x000fe20000000a00 */
[----:B------:R-:W2:Y:S01]  /*5520*/  LDC R11, c[0x0][0x8a8] ;  /* 0x00022a00ff0b7b82 */ /* 0x000ea20000000800 */
[-C--:B---3--:R-:W-:Y:S02]  /*5530*/  SHF.L.U32 R4, R4, R9.reuse, RZ ;  /* 0x0000000904047219 */ /* 0x088fe400000006ff */
[----:B------:R-:W-:Y:S01]  /*5540*/  SHF.L.U32 R9, R8, R9, RZ ;  /* 0x0000000908097219 */ /* 0x000fe200000006ff */
[----:B------:R-:W-:Y:S01]  /*5550*/  IMAD.MOV.U32 R8, RZ, RZ, 0x1 ;  /* 0x00000001ff087424 */ /* 0x000fe200078e00ff */
[----:B------:R-:W-:Y:S01]  /*5560*/  LOP3.LUT R12, RZ, R4, RZ, 0x33, !PT ;  /* 0x00000004ff0c7212 */ /* 0x000fe200078e33ff */
[----:B--2---:R-:W-:-:S07]  /*5570*/  VIADD R11, R11, 0xffffffff ;  /* 0xffffffff0b0b7836 */ /* 0x004fce0000000000 */
.L_x_138:
[----:B------:R-:W-:Y:S02]  /*5580*/  ISETP.NE.U32.AND P0, PT, RZ, UR24, PT ;  /* 0x00000018ff007c0c */ /* 0x000fe4000bf05070 */
[----:B------:R-:W-:Y:S02]  /*5590*/  R2UR UR19, R20 ;  /* 0x00000000141372ca */ /* 0x000fe400000e0000 */
[----:B------:R-:W-:Y:S02]  /*55a0*/  R2UR UR18, R7 ;  /* 0x00000000071272ca */ /* 0x000fe400000e0000 */
[----:B------:R-:W-:-:S09]  /*55b0*/  ISETP.NE.AND.EX P0, PT, RZ, UR25, PT, P0 ;  /* 0x00000019ff007c0c */ /* 0x000fd2000bf05300 */
[----:B------:R-:W-:Y:S02]  /*55c0*/  USHF.L.U32 UR19, UR19, 0x7, URZ ;  /* 0x0000000713137899 */ /* 0x000fe4000800063f */
[----:B------:R-:W-:Y:S02]  /*55d0*/  USHF.L.U32 UR18, UR18, 0x7, URZ ;  /* 0x0000000712127899 */ /* 0x000fe4000800063f */
[----:B--234-:R-:W-:Y:S10]  /*55e0*/  @!P0 BRA `(.L_x_107) ;  /* 0x00000000002c8947 */ /* 0x01cff40003800000 */
[----:B------:R-:W-:-:S04]  /*55f0*/  ISETP.NE.U32.AND P1, PT, RZ, UR14, PT ;  /* 0x0000000eff007c0c */ /* 0x000fc8000bf25070 */
[----:B------:R-:W-:-:S13]  /*5600*/  ISETP.NE.AND.EX P1, PT, RZ, UR15, PT, P1 ;  /* 0x0000000fff007c0c */ /* 0x000fda000bf25310 */
[----:B------:R-:W-:Y:S05]  /*5610*/  @!P1 BRA `(.L_x_108) ;  /* 0x0000000000189947 */ /* 0x000fea0003800000 */
[----:B------:R-:W2:Y:S01]  /*5620*/  LDC.64 R4, c[0x0][0x588] ;  /* 0x00016200ff047b82 */ /* 0x000ea20000000a00 */
[----:B-1---5:R-:W-:-:S04]  /*5630*/  IMAD R3, R6, UR24, RZ ;  /* 0x0000001806037c24 */ /* 0x022fc8000f8e02ff */
[----:B--2---:R-:W-:-:S05]  /*5640*/  IMAD.WIDE R4, R3, 0x4, R4 ;  /* 0x0000000403047825 */ /* 0x004fca00078e0204 */
[----:B------:R2:W5:Y:S01]  /*5650*/  LDG.E R3, desc[UR52][R4.64] ;  /* 0x0000003404037981 */ /* 0x000562000c1e1900 */
[----:B------:R-:W-:Y:S01]  /*5660*/  IMAD.MOV.U32 R0, RZ, RZ, 0x1 ;  /* 0x00000001ff007424 */ /* 0x000fe200078e00ff */
[----:B------:R-:W-:Y:S06]  /*5670*/  BRA `(.L_x_107) ;  /* 0x0000000000087947 */ /* 0x000fec0003800000 */
.L_x_108:
[----:B-1---5:R-:W3:Y:S01]  /*5680*/  LDC R3, c[0x0][0x580] ;  /* 0x00016000ff037b82 */ /* 0x022ee20000000800 */
[----:B------:R-:W-:-:S07]  /*5690*/  IMAD.MOV.U32 R0, RZ, RZ, 0x1 ;  /* 0x00000001ff007424 */ /* 0x000fce00078e00ff */
.L_x_107:
[----:B------:R-:W-:Y:S05]  /*56a0*/  @!P0 BRA `(.L_x_109) ;  /* 0x00000000001c8947 */ /* 0x000fea0003800000 */
[----:B------:R-:W-:-:S13]  /*56b0*/  LOP3.LUT P2, RZ, R0, 0xff, RZ, 0xc0, !PT ;  /* 0x000000ff00ff7812 */ /* 0x000fda000784c0ff */
[----:B--2---:R-:W2:Y:S02]  /*56c0*/  @!P2 LDC.64 R4, c[0x0][0x588] ;  /* 0x00016200ff04ab82 */ /* 0x004ea40000000a00 */
[----:B--2---:R-:W-:-:S04]  /*56d0*/  @!P2 ISETP.NE.U32.AND P0, PT, R4, RZ, PT ;  /* 0x000000ff0400a20c */ /* 0x004fc80003f05070 */
[----:B------:R-:W-:Y:S02]  /*56e0*/  @!P2 ISETP.NE.AND.EX P1, PT, R5, RZ, PT, P0 ;  /* 0x000000ff0500a20c */ /* 0x000fe40003f25300 */
[----:B-1-3-5:R-:W-:Y:S02]  /*56f0*/  @P2 FSETP.EQ.AND P0, PT, R3, RZ, PT ;  /* 0x000000ff0300220b */ /* 0x02afe40003f02000 */
[----:B------:R-:W-:Y:S01]  /*5700*/  @!P2 PLOP3.LUT P0, PT, P1, PT, PT, 0x8, 0x0 ;  /* 0x000000000000a81c */ /* 0x000fe20000f0e170 */
[----:B------:R-:W-:-:S12]  /*5710*/  BRA `(.L_x_110) ;  /* 0x0000000000047947 */ /* 0x000fd80003800000 */
.L_x_109:
[----:B-1-3-5:R-:W-:-:S13]  /*5720*/  FSETP.EQ.AND P0, PT, R3, RZ, PT ;  /* 0x000000ff0300720b */ /* 0x02afda0003f02000 */
.L_x_110:
[----:B------:R-:W-:Y:S02]  /*5730*/  ISETP.NE.AND P2, PT, R10, 0x3, PT ;  /* 0x000000030a00780c */ /* 0x000fe40003f45270 */
[----:B------:R-:W-:-:S04]  /*5740*/  ELECT P1, URZ, PT ;  /* 0x00000000003f782f */ /* 0x000fc80003820000 */
[----:B------:R-:W-:-:S07]  /*5750*/  PLOP3.LUT P0, PT, P1, P0, PT, 0x20, 0x0 ;  /* 0x000000000000781c */ /* 0x000fce0000f00470 */
[----:B------:R-:W-:Y:S06]  /*5760*/  @!P2 BRA `(.L_x_111) ;  /* 0x000000000004a947 */ /* 0x000fec0003800000 */
[----:B------:R-:W-:Y:S01]  /*5770*/  BPT.TRAP 0x1 ;  /* 0x000000040000795c */ /* 0x000fe20000300000 */
.L_x_111:
[----:B------:R-:W1:Y:S01]  /*5780*/  S2UR UR36, SR_CgaCtaId ;  /* 0x00000000002479c3 */ /* 0x000e620000008800 */
[----:B------:R-:W-:Y:S01]  /*5790*/  UMOV UR4, 0x400 ;  /* 0x0000040000047882 */ /* 0x000fe20000000000 */
[----:B--2---:R-:W-:Y:S01]  /*57a0*/  SHF.L.U32 R4, R8, 0x1f, RZ ;  /* 0x0000001f08047819 */ /* 0x004fe200000006ff */
[----:B-1----:R-:W-:-:S09]  /*57b0*/  ULEA UR5, UR36, UR4, 0x18 ;  /* 0x0000000424057291 */ /* 0x002fd2000f8ec03f */
[----:B------:R-:W1:Y:S02]  /*57c0*/  SYNCS.PHASECHK.TRANS64.TRYWAIT P1, [UR5+0x80], R4 ;  /* 0x00008004ff0075a7 */ /* 0x000e640008020145 */
[----:B-1----:R-:W-:Y:S05]  /*57d0*/  @!P1 BRA `(.L_x_112) ;  /* 0x00000020003c9947 */ /* 0x002fea0003800000 */
.L_x_172:
[----:B------:R-:W-:Y:S04]  /*57e0*/  BSSY B0, `(.L_x_113) ;  /* 0x000000e000007945 */ /* 0x000fe80003800000 */
[----:B------:R-:W-:Y:S05]  /*57f0*/  @!P0 BRA `(.L_x_114) ;  /* 0x0000000000308947 */ /* 0x000fea0003800000 */
[----:B------:R-:W-:Y:S01]  /*5800*/  R2UR UR20, R6 ;  /* 0x00000000061472ca */ /* 0x000fe200000e0000 */
[----:B------:R-:W-:Y:S02]  /*5810*/  UIADD3 UR8, UP0, UR6, 0x3f0, URZ ;  /* 0x000003f006087890 */ /* 0x000fe4000ff1e03f */
[----:B------:R-:W-:Y:S02]  /*5820*/  UIADD3 UR16, UR5, 0x200, URZ ;  /* 0x0000020005107890 */ /* 0x000fe4000fffe03f */
[----:B------:R-:W-:Y:S02]  /*5830*/  UIADD3 UR17, UR5, 0x60, URZ ;  /* 0x0000006005117890 */ /* 0x000fe4000fffe03f */
[----:B------:R-:W-:Y:S01]  /*5840*/  UIADD3.X UR9, URZ, UR7, URZ, UP0, !UPT ;  /* 0x000000073f097290 */ /* 0x000fe200087fe43f */
[----:B------:R-:W-:Y:S01]  /*5850*/  UMOV UR10, 0x0 ;  /* 0x00000000000a7882 */ /* 0x000fe20000000000 */
[----:B------:R-:W-:-:S07]  /*5860*/  UMOV UR11, 0x10000000 ;  /* 0x10000000000b7882 */ /* 0x000fce0000000000 */
[----:B------:R2:W-:Y:S02]  /*5870*/  UTMALDG.3D [UR16], [UR8], desc[UR10] ;  /* 0x00000a10080075b4 */ /* 0x0005e40008011000 */
[----:B--2---:R-:W-:Y:S05]  /*5880*/  @!P2 BRA `(.L_x_115) ;  /* 0x000000000004a947 */ /* 0x004fea0003800000 */
[----:B------:R-:W-:Y:S01]  /*5890*/  BPT.TRAP 0x1 ;  /* 0x000000040000795c */ /* 0x000fe20000300000 */
.L_x_115:
[----:B-1----:R-:W1:Y:S02]  /*58a0*/  LDC R5, c[0x0][0x800] ;  /* 0x00020000ff057b82 */ /* 0x002e640000000800 */
[----:B-1----:R2:W-:Y:S02]  /*58b0*/  SYNCS.ARRIVE.TRANS64.RED.A0TR RZ, [UR5+0x60], R5 ;  /* 0x00006005ffff79a7 */ /* 0x0025e40008300405 */
.L_x_114:
[----:B------:R-:W-:Y:S05]  /*58c0*/  BSYNC B0 ;  /* 0x0000000000007941 */ /* 0x000fea0003800000 */
.L_x_113:
[----:B------:R-:W-:Y:S05]  /*58d0*/  @!P2 BRA `(.L_x_116) ;  /* 0x000000000004a947 */ /* 0x000fea0003800000 */
[----:B------:R-:W-:Y:S01]  /*58e0*/  BPT.TRAP 0x1 ;  /* 0x000000040000795c */ /* 0x000fe20000300000 */
.L_x_116:
[----:B------:R-:W-:-:S04]  /*58f0*/  UIADD3 UR4, UR5, 0x60, URZ ;  /* 0x0000006005047890 */ /* 0x000fc8000fffe03f */
[----:B------:R-:W-:-:S09]  /*5900*/  UPRMT UR4, UR36, 0x654, UR4 ;  /* 0x0000065424047896 */ /* 0x000fd20008000004 */
[----:B------:R-:W-:Y:S01]  /*5910*/  SYNCS.ARRIVE.TRANS64.RED.A1T0 RZ, [UR4], RZ ;  /* 0x000000ffffff79a7 */ /* 0x000fe20008100404 */
[----:B------:R-:W-:Y:S05]  /*5920*/  @!P2 BRA `(.L_x_117) ;  /* 0x000000000004a947 */ /* 0x000fea0003800000 */
[----:B------:R-:W-:Y:S01]  /*5930*/  BPT.TRAP 0x1 ;  /* 0x000000040000795c */ /* 0x000fe20000300000 */
.L_x_117:
[----:B------:R-:W3:Y:S02]  /*5940*/  SYNCS.PHASECHK.TRANS64.TRYWAIT P1, [UR5+0x88], R4 ;  /* 0x00008804ff0075a7 */ /* 0x000ee40008020145 */
[----:B---3--:R-:W-:Y:S05]  /*5950*/  @!P1 BRA `(.L_x_118) ;  /* 0x0000001c00f49947 */ /* 0x008fea0003800000 */
.L_x_173:
[----:B------:R-:W-:Y:S04]  /*5960*/  BSSY B0, `(.L_x_119) ;  /* 0x0000010000007945 */ /* 0x000fe80003800000 */
[----:B------:R-:W-:Y:S05]  /*5970*/  @!P0 BRA `(.L_x_120) ;  /* 0x0000000000388947 */ /* 0x000fea0003800000 */
[----:B------:R-:W-:Y:S01]  /*5980*/  UIADD3 UR16, UP0, UR6, 0x3f0, URZ ;  /* 0x000003f006107890 */ /* 0x000fe2000ff1e03f */
[----:B------:R-:W-:Y:S01]  /*5990*/  R2UR UR12, R6 ;  /* 0x00000000060c72ca */ /* 0x000fe200000e0000 */
[----:B------:R-:W-:Y:S02]  /*59a0*/  UIADD3 UR10, UR18, 0x20, URZ ;  /* 0x00000020120a7890 */ /* 0x000fe4000fffe03f */
[----:B------:R-:W-:Y:S02]  /*59b0*/  UIADD3 UR8, UR5, 0x2200, URZ ;  /* 0x0000220005087890 */ /* 0x000fe4000fffe03f */
[----:B------:R-:W-:Y:S02]  /*59c0*/  UIADD3 UR9, UR5, 0x68, URZ ;  /* 0x0000006805097890 */ /* 0x000fe4000fffe03f */
[----:B------:R-:W-:Y:S01]  /*59d0*/  UIADD3.X UR17, URZ, UR7, URZ, UP0, !UPT ;  /* 0x000000073f117290 */ /* 0x000fe200087fe43f */
[----:B------:R-:W-:Y:S01]  /*59e0*/  UMOV UR20, 0x0 ;  /* 0x0000000000147882 */ /* 0x000fe20000000000 */
[----:B------:R-:W-:Y:S01]  /*59f0*/  UMOV UR21, 0x10000000 ;  /* 0x1000000000157882 */ /* 0x000fe20000000000 */
[----:B------:R-:W-:-:S06]  /*5a00*/  UMOV UR11, UR19 ;  /* 0x00000013000b7c82 */ /* 0x000fcc0008000000 */
[----:B------:R3:W-:Y:S02]  /*5a10*/  UTMALDG.3D [UR8], [UR16], desc[UR20] ;  /* 0x00001408100075b4 */ /* 0x0007e40008011000 */
[----:B---3--:R-:W-:Y:S05]  /*5a20*/  @!P2 BRA `(.L_x_121) ;  /* 0x000000000004a947 */ /* 0x008fea0003800000 */
[----:B------:R-:W-:Y:S01]  /*5a30*/  BPT.TRAP 0x1 ;  /* 0x000000040000795c */ /* 0x000fe20000300000 */
.L_x_121:
[----:B-12---:R-:W1:Y:S02]  /*5a40*/  LDC R5, c[0x0][0x800] ;  /* 0x00020000ff057b82 */ /* 0x006e640000000800 */
[----:B-1----:R3:W-:Y:S02]  /*5a50*/  SYNCS.ARRIVE.TRANS64.RED.A0TR RZ, [UR5+0x68], R5 ;  /* 0x00006805ffff79a7 */ /* 0x0027e40008300405 */
.L_x_120:
[----:B------:R-:W-:Y:S05]  /*5a60*/  BSYNC B0 ;  /* 0x0000000000007941 */ /* 0x000fea0003800000 */
.L_x_119:
[----:B------:R-:W-:Y:S05]  /*5a70*/  @!P2 BRA `(.L_x_122) ;  /* 0x000000000004a947 */ /* 0x000fea0003800000 */
[----:B------:R-:W-:Y:S01]  /*5a80*/  BPT.TRAP 0x1 ;  /* 0x000000040000795c */ /* 0x000fe20000300000 */
.L_x_122:
[----:B------:R-:W-:-:S04]  /*5a90*/  UIADD3 UR4, UR5, 0x68, URZ ;  /* 0x0000006805047890 */ /* 0x000fc8000fffe03f */
[----:B------:R-:W-:-:S09]  /*5aa0*/  UPRMT UR4, UR36, 0x654, UR4 ;  /* 0x0000065424047896 */ /* 0x000fd20008000004 */
[----:B------:R-:W-:Y:S01]  /*5ab0*/  SYNCS.ARRIVE.TRANS64.RED.A1T0 RZ, [UR4], RZ ;  /* 0x000000ffffff79a7 */ /* 0x000fe20008100404 */
[----:B------:R-:W-:Y:S05]  /*5ac0*/  @!P2 BRA `(.L_x_123) ;  /* 0x000000000004a947 */ /* 0x000fea0003800000 */
[----:B------:R-:W-:Y:S01]  /*5ad0*/  BPT.TRAP 0x1 ;  /* 0x000000040000795c */ /* 0x000fe20000300000 */
.L_x_123:
[----:B------:R-:W4:Y:S02]  /*5ae0*/  SYNCS.PHASECHK.TRANS64.TRYWAIT P1, [UR5+0x90], R4 ;  /* 0x00009004ff0075a7 */ /* 0x000f240008020145 */
[----:B----4-:R-:W-:Y:S05]  /*5af0*/  @!P1 BRA `(.L_x_124) ;  /* 0x0000001c00a49947 */ /* 0x010fea0003800000 */
.L_x_174:
        /* <DEDUP_REMOVED lines=12> */
[----:B----4-:R-:W-:Y:S05]  /*5bc0*/  @!P2 BRA `(.L_x_127) ;  /* 0x000000000004a947 */ /* 0x010fea0003800000 */
[----:B------:R-:W-:Y:S01]  /*5bd0*/  BPT.TRAP 0x1 ;  /* 0x000000040000795c */ /* 0x000fe20000300000 */
.L_x_127:
[----:B-123--:R-:W1:Y:S02]  /*5be0*/  LDC R5, c[0x0][0x800] ;  /* 0x00020000ff057b82 */ /* 0x00ee640000000800 */
[----:B-1----:R4:W-:Y:S02]  /*5bf0*/  SYNCS.ARRIVE.TRANS64.RED.A0TR RZ, [UR5+0x70], R5 ;  /* 0x00007005ffff79a7 */ /* 0x0029e40008300405 */
.L_x_126:
[----:B------:R-:W-:Y:S05]  /*5c00*/  BSYNC B0 ;  /* 0x0000000000007941 */ /* 0x000fea0003800000 */
.L_x_125:
[----:B------:R-:W-:Y:S05]  /*5c10*/  @!P2 BRA `(.L_x_128) ;  /* 0x000000000004a947 */ /* 0x000fea0003800000 */
[----:B------:R-:W-:Y:S01]  /*5c20*/  BPT.TRAP 0x1 ;  /* 0x000000040000795c */ /* 0x000fe20000300000 */
.L_x_128:
[----:B------:R-:W-:-:S04]  /*5c30*/  UIADD3 UR4, UR5, 0x70, URZ ;  /* 0x0000007005047890 */ /* 0x000fc8000fffe03f */
[----:B------:R-:W-:-:S09]  /*5c40*/  UPRMT UR4, UR36, 0x654, UR4 ;  /* 0x0000065424047896 */ /* 0x000fd20008000004 */
[----:B------:R-:W-:Y:S01]  /*5c50*/  SYNCS.ARRIVE.TRANS64.RED.A1T0 RZ, [UR4], RZ ;  /* 0x000000ffffff79a7 */ /* 0x000fe20008100404 */
[----:B------:R-:W-:Y:S05]  /*5c60*/  @!P2 BRA `(.L_x_129) ;  /* 0x000000000004a947 */ /* 0x000fea0003800000 */
[----:B------:R-:W-:Y:S01]  /*5c70*/  BPT.TRAP 0x1 ;  /* 0x000000040000795c */ /* 0x000fe20000300000 */
.L_x_129:
[----:B------:R-:W5:Y:S02]  /*5c80*/  SYNCS.PHASECHK.TRANS64.TRYWAIT P1, [UR5+0x98], R4 ;  /* 0x00009804ff0075a7 */ /* 0x000f640008020145 */
[----:B-----5:R-:W-:Y:S05]  /*5c90*/  @!P1 BRA `(.L_x_130) ;  /* 0x0000001c00549947 */ /* 0x020fea0003800000 */
.L_x_175:
[----:B------:R-:W-:Y:S04]  /*5ca0*/  BSSY B0, `(.L_x_131) ;  /* 0x0000010000007945 */ /* 0x000fe80003800000 */
[----:B------:R-:W-:Y:S05]  /*5cb0*/  @!P0 BRA `(.L_x_132) ;  /* 0x0000000000388947 */ /* 0x000fea0003800000 */
[----:B------:R-:W-:Y:S01]  /*5cc0*/  R2UR UR12, R6 ;  /* 0x00000000060c72ca */ /* 0x000fe200000e0000 */
[----:B------:R-:W-:Y:S02]  /*5cd0*/  UIADD3 UR16, UP0, UR6, 0x3f0, URZ ;  /* 0x000003f006107890 */ /* 0x000fe4000ff1e03f */
        /* <DEDUP_REMOVED lines=8> */
[----:B-1----:R-:W-:Y:S05]  /*5d60*/  @!P2 BRA `(.L_x_133) ;  /* 0x000000000004a947 */ /* 0x002fea0003800000 */
[----:B------:R-:W-:Y:S01]  /*5d70*/  BPT.TRAP 0x1 ;  /* 0x000000040000795c */ /* 0x000fe20000300000 */
.L_x_133:
[----:B------:R-:W1:Y:S02]  /*5d80*/  LDC R4, c[0x0][0x800] ;  /* 0x00020000ff047b82 */ /* 0x000e640000000800 */
[----:B-1----:R1:W-:Y:S02]  /*5d90*/  SYNCS.ARRIVE.TRANS64.RED.A0TR RZ, [UR5+0x78], R4 ;  /* 0x00007804ffff79a7 */ /* 0x0023e40008300405 */
.L_x_132:
[----:B------:R-:W-:Y:S05]  /*5da0*/  BSYNC B0 ;  /* 0x0000000000007941 */ /* 0x000fea0003800000 */
.L_x_131:
[----:B------:R-:W-:Y:S05]  /*5db0*/  @!P2 BRA `(.L_x_134) ;  /* 0x000000000004a947 */ /* 0x000fea0003800000 */
[----:B------:R-:W-:Y:S01]  /*5dc0*/  BPT.TRAP 0x1 ;  /* 0x000000040000795c */ /* 0x000fe20000300000 */
.L_x_134:
[----:B------:R-:W-:Y:S01]  /*5dd0*/  IADD3 R16, P0, R16, UR38, RZ ;  /* 0x0000002610107c10 */ /* 0x000fe2000ff1e0ff */
[----:B------:R-:W-:Y:S01]  /*5de0*/  UIADD3 UR4, UR5, 0x78, URZ ;  /* 0x0000007805047890 */ /* 0x000fe2000fffe03f */
[----:B------:R-:W-:Y:S01]  /*5df0*/  LOP3.LUT R8, R8, 0x1, RZ, 0x3c, !PT ;  /* 0x0000000108087812 */ /* 0x000fe200078e3cff */
[----:B------:R-:W-:Y:S01]  /*5e00*/  IMAD.MOV.U32 R20, RZ, RZ, -0x1 ;  /* 0xffffffffff147424 */ /* 0x000fe200078e00ff */
[----:B------:R-:W-:Y:S01]  /*5e10*/  IADD3.X R17, R17, UR37, RZ, P0, !PT ;  /* 0x0000002511117c10 */ /* 0x000fe200087fe4ff */
[----:B------:R-:W-:Y:S01]  /*5e20*/  UPRMT UR4, UR36, 0x654, UR4 ;  /* 0x0000065424047896 */ /* 0x000fe20008000004 */
[----:B------:R-:W-:Y:S01]  /*5e30*/  ISETP.GE.U32.AND P0, PT, R16, UR22, PT ;  /* 0x0000001610007c0c */ /* 0x000fe2000bf06070 */
[----:B------:R-:W-:Y:S01]  /*5e40*/  IMAD.MOV.U32 R7, RZ, RZ, -0x1 ;  /* 0xffffffffff077424 */ /* 0x000fe200078e00ff */
[----:B-1----:R-:W-:Y:S01]  /*5e50*/  PRMT R4, RZ, 0x7610, R4 ;  /* 0x00007610ff047816 */ /* 0x002fe20000000004 */
[----:B------:R-:W-:Y:S01]  /*5e60*/  IMAD.MOV.U32 R6, RZ, RZ, -0x1 ;  /* 0xffffffffff067424 */ /* 0x000fe200078e00ff */
[----:B------:R-:W-:-:S04]  /*5e70*/  ISETP.GE.U32.AND.EX P0, PT, R17, UR23, PT, P0 ;  /* 0x0000001711007c0c */ /* 0x000fc8000bf06100 */
[----:B------:R-:W-:Y:S09]  /*5e80*/  SYNCS.ARRIVE.TRANS64.RED.A1T0 RZ, [UR4], RZ ;  /* 0x000000ffffff79a7 */ /* 0x000ff20008100404 */
[----:B------:R-:W-:Y:S05]  /*5e90*/  @P0 BRA `(.L_x_135) ;  /* 0x0000000400580947 */ /* 0x000fea0003800000 */
[----:B------:R-:W1:Y:S01]  /*5ea0*/  S2R R13, SR_CTAID.X ;  /* 0x00000000000d7919 */ /* 0x000e620000002500 */
[----:B------:R-:W5:Y:S01]  /*5eb0*/  LDC.64 R14, c[0x0][0x8d0] ;  /* 0x00023400ff0e7b82 */ /* 0x000f620000000a00 */
[----:B------:R-:W-:Y:S01]  /*5ec0*/  ULDC UR4, c[0x0][0x150] ;  /* 0x0000540000047ab9 */ /* 0x000fe20000000800 */
[----:B------:R-:W-:Y:S01]  /*5ed0*/  IMAD.MOV.U32 R22, RZ, RZ, R17 ;  /* 0x000000ffff167224 */ /* 0x000fe200078e0011 */
[----:B------:R-:W2:Y:S05]  /*5ee0*/  S2R R20, SR_CTAID.Y ;  /* 0x0000000000147919 */ /* 0x000eaa0000002600 */
[----:B------:R-:W3:Y:S08]  /*5ef0*/  LDC R6, c[0x0][0x144] ;  /* 0x00005100ff067b82 */ /* 0x000ef00000000800 */
[----:B------:R-:W3:Y:S01]  /*5f00*/  LDC R21, c[0x0][0x8d8] ;  /* 0x00023600ff157b82 */ /* 0x000ee20000000800 */
[----:B-----5:R-:W-:-:S04]  /*5f10*/  ISETP.NE.U32.AND P0, PT, R14, RZ, PT ;  /* 0x000000ff0e00720c */ /* 0x020fc80003f05070 */
[----:B------:R-:W-:Y:S02]  /*5f20*/  ISETP.NE.AND.EX P0, PT, R15, RZ, PT, P0 ;  /* 0x000000ff0f00720c */ /* 0x000fe40003f05300 */
[----:B-1----:R-:W-:Y:S02]  /*5f30*/  I2FP.F32.U32 R4, R13 ;  /* 0x0000000d00047245 */ /* 0x002fe40000201000 */
[----:B--2---:R-:W-:-:S03]  /*5f40*/  I2FP.F32.U32 R23, R20 ;  /* 0x0000001400177245 */ /* 0x004fc60000201000 */
[----:B------:R-:W-:-:S06]  /*5f50*/  FMUL R4, R4, UR4 ;  /* 0x0000000404047c20 */ /* 0x000fcc0008400000 */
[----:B------:R-:W3:Y:S02]  /*5f60*/  F2I.U32.TRUNC.NTZ R4, R4 ;  /* 0x0000000400047305 */ /* 0x000ee4000020f000 */
[----:B---34-:R-:W-:-:S04]  /*5f70*/  IMAD.MOV R5, RZ, RZ, -R4 ;  /* 0x000000ffff057224 */ /* 0x018fc800078e0a04 */
[----:B------:R-:W-:Y:S02]  /*5f80*/  IMAD R13, R6, R5, R13 ;  /* 0x00000005060d7224 */ /* 0x000fe400078e020d */
[----:B------:R-:W-:Y:S01]  /*5f90*/  IMAD.MOV.U32 R6, RZ, RZ, R16 ;  /* 0x000000ffff067224 */ /* 0x000fe200078e0010 */
[----:B------:R-:W-:Y:S06]  /*5fa0*/  @!P0 BRA `(.L_x_136) ;  /* 0x0000000000308947 */ /* 0x000fec0003800000 */
[----:B------:R-:W1:Y:S02]  /*5fb0*/  LDC R5, c[0x0][0x8dc] ;  /* 0x00023700ff057b82 */ /* 0x000e640000000800 */
[----:B-1----:R-:W-:-:S05]  /*5fc0*/  IADD3 R5, P0, R16, R5, RZ ;  /* 0x0000000510057210 */ /* 0x002fca0007f1e0ff */
[----:B------:R-:W-:-:S04]  /*5fd0*/  IMAD.X R19, RZ, RZ, R17, P0 ;  /* 0x000000ffff137224 */ /* 0x000fc800000e0611 */
[----:B------:R-:W-:-:S04]  /*5fe0*/  IMAD.WIDE.U32 R6, R19, R14, RZ ;  /* 0x0000000e13067225 */ /* 0x000fc800078e00ff */
[----:B------:R-:W-:-:S04]  /*5ff0*/  IMAD.WIDE.U32 R6, P0, R5, R15, R6 ;  /* 0x0000000f05067225 */ /* 0x000fc80007800006 */
[----:B------:R-:W-:-:S04]  /*6000*/  IMAD.WIDE.U32 R4, R5, R14, RZ ;  /* 0x0000000e05047225 */ /* 0x000fc800078e00ff */
[----:B------:R-:W-:Y:S01]  /*6010*/  IMAD.MOV.U32 R4, RZ, RZ, R7 ;  /* 0x000000ffff047224 */ /* 0x000fe200078e0007 */
[----:B------:R-:W-:Y:S01]  /*6020*/  IADD3 RZ, P1, R5, R6, RZ ;  /* 0x0000000605ff7210 */ /* 0x000fe20007f3e0ff */
[----:B------:R-:W-:-:S04]  /*6030*/  IMAD.X R5, RZ, RZ, RZ, P0 ;  /* 0x000000ffff057224 */ /* 0x000fc800000e06ff */
[----:B------:R-:W-:-:S04]  /*6040*/  IMAD.WIDE.U32.X R4, R19, R15, R4, P1 ;  /* 0x0000000f13047225 */ /* 0x000fc800008e0404 */
[----:B------:R-:W-:Y:S01]  /*6050*/  IMAD.MOV.U32 R6, RZ, RZ, R4 ;  /* 0x000000ffff067224 */ /* 0x000fe200078e0004 */
[----:B------:R-:W-:-:S07]  /*6060*/  MOV R22, R5 ;  /* 0x0000000500167202 */ /* 0x000fce0000000f00 */
.L_x_136:
[----:B------:R-:W-:Y:S01]  /*6070*/  ULDC UR4, c[0x0][0x154] ;  /* 0x0000550000047ab9 */ /* 0x000fe20000000800 */
[----:B------:R-:W1:Y:S01]  /*6080*/  LDC R7, c[0x0][0x148] ;  /* 0x00005200ff077b82 */ /* 0x000e620000000800 */
[----:B------:R-:W-:Y:S01]  /*6090*/  FMUL R14, R23, UR4 ;  /* 0x00000004170e7c20 */ /* 0x000fe20008400000 */
[----:B------:R-:W-:Y:S02]  /*60a0*/  ISETP.NE.AND P2, PT, R2, 0x1, PT ;  /* 0x000000010200780c */ /* 0x000fe40003f45270 */
[-CC-:B------:R-:W-:Y:S02]  /*60b0*/  SHF.R.U64 R19, R6, R21.reuse, R22.reuse ;  /* 0x0000001506137219 */ /* 0x180fe40000001216 */
[----:B------:R-:W-:Y:S01]  /*60c0*/  SHF.R.U32.HI R21, RZ, R21, R22 ;  /* 0x00000015ff157219 */ /* 0x000fe20000011616 */
[----:B------:R-:W2:Y:S01]  /*60d0*/  F2I.U32.TRUNC.NTZ R14, R14 ;  /* 0x0000000e000e7305 */ /* 0x000ea2000020f000 */
[----:B------:R-:W3:Y:S01]  /*60e0*/  LDC.64 R4, c[0x0][0x8c8] ;  /* 0x00023200ff047b82 */ /* 0x000ee20000000a00 */
[----:B------:R-:W-:-:S05]  /*60f0*/  IADD3 R23, P0, RZ, -R19, RZ ;  /* 0x80000013ff177210 */ /* 0x000fca0007f1e0ff */
[----:B------:R-:W-:Y:S02]  /*6100*/  IMAD.X R21, RZ, RZ, ~R21, P0 ;  /* 0x000000ffff157224 */ /* 0x000fe400000e0e15 */
[----:B------:R-:W4:Y:S01]  /*6110*/  LDC R22, c[0x0][0x8c0] ;  /* 0x00023000ff167b82 */ /* 0x000f220000000800 */
[----:B--2---:R-:W-:-:S07]  /*6120*/  IMAD.MOV R15, RZ, RZ, -R14 ;  /* 0x000000ffff0f7224 */ /* 0x004fce00078e0a0e */
[----:B------:R-:W2:Y:S01]  /*6130*/  LDC R27, c[0x0][0x900] ;  /* 0x00024000ff1b7b82 */ /* 0x000ea20000000800 */
[----:B-1----:R-:W-:-:S07]  /*6140*/  @P2 IMAD R13, R7, R15, R20 ;  /* 0x0000000f070d2224 */ /* 0x002fce00078e0214 */
[----:B------:R-:W1:Y:S01]  /*6150*/  LDC.64 R14, c[0x0][0x8e8] ;  /* 0x00023a00ff0e7b82 */ /* 0x000e620000000a00 */
[----:B---3--:R-:W-:-:S04]  /*6160*/  IMAD R6, R21, R4, RZ ;  /* 0x0000000415067224 */ /* 0x008fc800078e02ff */
[C---:B------:R-:W-:Y:S02]  /*6170*/  IMAD R7, R23.reuse, R5, R6 ;  /* 0x0000000517077224 */ /* 0x040fe400078e0206 */
[----:B------:R-:W-:Y:S01]  /*6180*/  IMAD.WIDE.U32 R4, R23, R4, R16 ;  /* 0x0000000417047225 */ /* 0x000fe200078e0010 */
[----:B------:R-:W3:Y:S03]  /*6190*/  LDC R6, c[0x0][0x8b0] ;  /* 0x00022c00ff067b82 */ /* 0x000ee60000000800 */
[----:B------:R-:W-:-:S05]  /*61a0*/  IMAD.IADD R5, R5, 0x1, R7 ;  /* 0x0000000105057824 */ /* 0x000fca00078e0207 */
[-CC-:B----4-:R-:W-:Y:S01]  /*61b0*/  SHF.R.U64 R26, R4, R22.reuse, R5.reuse ;  /* 0x00000016041a7219 */ /* 0x190fe20000001205 */
[----:B------:R-:W4:Y:S01]  /*61c0*/  LDC R25, c[0x0][0x8f0] ;  /* 0x00023c00ff197b82 */ /* 0x000f220000000800 */
[----:B------:R-:W-:Y:S02]  /*61d0*/  SHF.R.U32.HI R5, RZ, R22, R5 ;  /* 0x00000016ff057219 */ /* 0x000fe40000011605 */
[----:B-1----:R-:W-:-:S05]  /*61e0*/  ISETP.NE.U32.AND P0, PT, R14, RZ, PT ;  /* 0x000000ff0e00720c */ /* 0x002fca0003f05070 */
[----:B------:R-:W1:Y:S01]  /*61f0*/  LDC R24, c[0x0][0x8e0] ;  /* 0x00023800ff187b82 */ /* 0x000e620000000800 */
[----:B------:R-:W-:Y:S02]  /*6200*/  ISETP.NE.AND.EX P0, PT, R15, RZ, PT, P0 ;  /* 0x000000ff0f00720c */ /* 0x000fe40003f05300 */
[----:B---3--:R-:W-:-:S05]  /*6210*/  SHF.R.U64 R23, R26, R6, R5 ;  /* 0x000000061a177219 */ /* 0x008fca0000001205 */
[----:B------:R-:W3:Y:S01]  /*6220*/  LDC R22, c[0x0][0x8b8] ;  /* 0x00022e00ff167b82 */ /* 0x000ee20000000800 */
[----:B------:R-:W-:-:S04]  /*6230*/  SHF.R.U32.HI R4, RZ, R6, R5 ;  /* 0x00000006ff047219 */ /* 0x000fc80000011605 */
[-CC-:B--2---:R-:W-:Y:S02]  /*6240*/  SHF.R.U64 R21, R23, R27.reuse, R4.reuse ;  /* 0x0000001b17157219 */ /* 0x184fe40000001204 */
[----:B------:R-:W-:Y:S01]  /*6250*/  SHF.R.U32.HI R27, RZ, R27, R4 ;  /* 0x0000001bff1b7219 */ /* 0x000fe20000011604 */
[----:B------:R-:W2:Y:S02]  /*6260*/  LDC R20, c[0x0][0x8a8] ;  /* 0x00022a00ff147b82 */ /* 0x000ea40000000800 */
[----:B------:R-:W-:Y:S02]  /*6270*/  IMAD.MOV.U32 R4, RZ, RZ, R21 ;  /* 0x000000ffff047224 */ /* 0x000fe400078e0015 */
[----:B------:R-:W-:Y:S01]  /*6280*/  IMAD.MOV.U32 R5, RZ, RZ, R27 ;  /* 0x000000ffff057224 */ /* 0x000fe200078e001b */
[----:B----4-:R-:W-:Y:S06]  /*6290*/  @!P0 BRA `(.L_x_137) ;  /* 0x0000000000288947 */ /* 0x010fec0003800000 */
[----:B------:R-:W4:Y:S02]  /*62a0*/  LDC R4, c[0x0][0x8f4] ;  /* 0x00023d00ff047b82 */ /* 0x000f240000000800 */
[----:B----4-:R-:W-:-:S05]  /*62b0*/  IADD3 R5, P0, R21, R4, RZ ;  /* 0x0000000415057210 */ /* 0x010fca0007f1e0ff */
[----:B------:R-:W-:-:S04]  /*62c0*/  IMAD.X R27, RZ, RZ, R27, P0 ;  /* 0x000000ffff1b7224 */ /* 0x000fc800000e061b */
[----:B------:R-:W-:-:S04]  /*62d0*/  IMAD.WIDE.U32 R6, R27, R14, RZ ;  /* 0x0000000e1b067225 */ /* 0x000fc800078e00ff */
[----:B------:R-:W-:-:S04]  /*62e0*/  IMAD.WIDE.U32 R6, P0, R5, R15, R6 ;  /* 0x0000000f05067225 */ /* 0x000fc80007800006 */
[----:B------:R-:W-:-:S04]  /*62f0*/  IMAD.WIDE.U32 R4, R5, R14, RZ ;  /* 0x0000000e05047225 */ /* 0x000fc800078e00ff */
[----:B------:R-:W-:Y:S01]  /*6300*/  IMAD.MOV.U32 R4, RZ, RZ, R7 ;  /* 0x000000ffff047224 */ /* 0x000fe200078e0007 */
[----:B------:R-:W-:Y:S01]  /*6310*/  IADD3 RZ, P1, R5, R6, RZ ;  /* 0x0000000605ff7210 */ /* 0x000fe20007f3e0ff */
[----:B------:R-:W-:-:S04]  /*6320*/  IMAD.X R5, RZ, RZ, RZ, P0 ;  /* 0x000000ffff057224 */ /* 0x000fc800000e06ff */
[----:B------:R-:W-:-:S08]  /*6330*/  IMAD.WIDE.U32.X R4, R27, R15, R4, P1 ;  /* 0x0000000f1b047225 */ /* 0x000fd000008e0404 */
.L_x_137:
[----:B------:R-:W-:Y:S01]  /*6340*/  SHF.R.U64 R25, R4, R25, R5 ;  /* 0x0000001904197219 */ /* 0x000fe20000001205 */
[----:B------:R-:W-:Y:S01]  /*6350*/  IMAD.MOV.U32 R6, RZ, RZ, R19 ;  /* 0x000000ffff067224 */ /* 0x000fe200078e0013 */
[----:B------:R-:W-:Y:S02]  /*6360*/  LOP3.LUT R4, R23, R12, RZ, 0xc0, !PT ;  /* 0x0000000c17047212 */ /* 0x000fe400078ec0ff */
[----:B------:R-:W-:Y:S01]  /*6370*/  LOP3.LUT R26, R26, R11, RZ, 0xc0, !PT ;  /* 0x0000000b1a1a7212 */ /* 0x000fe200078ec0ff */
[----:B------:R-:W-:Y:S02]  /*6380*/  IMAD.MOV R5, RZ, RZ, -R25 ;  /* 0x000000ffff057224 */ /* 0x000fe400078e0a19 */
[----:B------:R-:W-:Y:S02]  /*6390*/  IMAD R4, R9, R25, R4 ;  /* 0x0000001909047224 */ /* 0x000fe400078e0204 */
[----:B-1----:R-:W-:Y:S02]  /*63a0*/  IMAD R21, R5, R24, R21 ;  /* 0x0000001805157224 */ /* 0x002fe400078e0215 */
[----:B---3--:R-:W-:-:S02]  /*63b0*/  IMAD R13, R4, R22, R13 ;  /* 0x00000016040d7224 */ /* 0x008fc400078e020d */
[----:B--2---:R-:W-:Y:S02]  /*63c0*/  IMAD R20, R21, R20, R26 ;  /* 0x0000001415147224 */ /* 0x004fe400078e021a */
[----:B------:R-:W-:-:S03]  /*63d0*/  IMAD.MOV.U32 R4, RZ, RZ, 0x1 ;  /* 0x00000001ff047424 */ /* 0x000fc600078e00ff */
[----:B------:R-:W-:Y:S02]  /*63e0*/  SEL R7, R20, R13, !P2 ;  /* 0x0000000d14077207 */ /* 0x000fe40005000000 */
[----:B------:R-:W-:-:S07]  /*63f0*/  SEL R20, R13, R20, !P2 ;  /* 0x000000140d147207 */ /* 0x000fce0005000000 */
.L_x_135:
[----:B------:R-:W-:-:S13]  /*6400*/  LOP3.LUT P0, RZ, R4, 0xff, RZ, 0xc0, !PT ;  /* 0x000000ff04ff7812 */ /* 0x000fda000780c0ff */
[----:B------:R-:W-:Y:S05]  /*6410*/  @P0 BRA `(.L_x_138) ;  /* 0xfffffff000580947 */ /* 0x000fea000383ffff */
.L_x_106:
[----:B------:R-:W-:-:S13]  /*6420*/  ELECT P0, URZ, PT ;  /* 0x00000000003f782f */ /* 0x000fda0003800000 */
[----:B------:R-:W-:Y:S05]  /*6430*/  @!P0 BRA `(.L_x_10) ;  /* 0x0000001000848947 */ /* 0x000fea0003800000 */
[----:B------:R-:W-:-:S04]  /*6440*/  LOP3.LUT R18, R18, 0x2, RZ, 0xfc, !PT ;  /* 0x0000000212127812 */ /* 0x000fc800078efcff */
[----:B------:R-:W-:-:S13]  /*6450*/  ISETP.NE.AND P1, PT, R18, 0x3, PT ;  /* 0x000000031200780c */ /* 0x000fda0003f25270 */
[----:B------:R-:W-:Y:S05]  /*6460*/  @!P1 BRA `(.L_x_139) ;  /* 0x0000000000049947 */ /* 0x000fea0003800000 */
[----:B------:R-:W-:Y:S01]  /*6470*/  BPT.TRAP 0x1 ;  /* 0x000000040000795c */ /* 0x000fe20000300000 */
.L_x_139:
[----:B-1---5:R-:W-:Y:S01]  /*6480*/  IMAD.U32 R3, RZ, RZ, UR36 ;  /* 0x00000024ff037e24 */ /* 0x022fe2000f8e00ff */
[----:B------:R-:W-:Y:S02]  /*6490*/  MOV R2, 0x400 ;  /* 0x0000040000027802 */ /* 0x000fe40000000f00 */
[----:B------:R-:W-:Y:S02]  /*64a0*/  SHF.L.U32 R0, R8, 0x1f, RZ ;  /* 0x0000001f08007819 */ /* 0x000fe400000006ff */
[----:B------:R-:W-:-:S04]  /*64b0*/  LEA R3, R3, R2, 0x18 ;  /* 0x0000000203037211 */ /* 0x000fc800078ec0ff */
[----:B------:R-:W1:Y:S02]  /*64c0*/  SYNCS.PHASECHK.TRANS64.TRYWAIT P0, [R3+URZ+0x80], R0 ;  /* 0x00008000030075a7 */ /* 0x000e64000800017f */
[----:B-1----:R-:W-:Y:S05]  /*64d0*/  @!P0 BRA `(.L_x_140) ;  /* 0x00000014005c8947 */ /* 0x002fea0003800000 */
.L_x_176:
[----:B------:R-:W-:Y:S05]  /*64e0*/  @!P1 BRA `(.L_x_141) ;  /* 0x0000000000049947 */ /* 0x000fea0003800000 */
[----:B------:R-:W-:Y:S01]  /*64f0*/  BPT.TRAP 0x1 ;  /* 0x000000040000795c */ /* 0x000fe20000300000 */
.L_x_141:
[----:B------:R-:W1:Y:S02]  /*6500*/  SYNCS.PHASECHK.TRANS64.TRYWAIT P0, [R3+URZ+0x88], R0 ;  /* 0x00008800030075a7 */ /* 0x000e64000800017f */
[----:B-1----:R-:W-:Y:S05]  /*6510*/  @!P0 BRA `(.L_x_142) ;  /* 0x0000001400608947 */ /* 0x002fea0003800000 */
.L_x_177:
[----:B------:R-:W-:Y:S05]  /*6520*/  @!P1 BRA `(.L_x_143) ;  /* 0x0000000000049947 */ /* 0x000fea0003800000 */
[----:B------:R-:W-:Y:S01]  /*6530*/  BPT.TRAP 0x1 ;  /* 0x000000040000795c */ /* 0x000fe20000300000 */
.L_x_143:
[----:B------:R-:W1:Y:S02]  /*6540*/  SYNCS.PHASECHK.TRANS64.TRYWAIT P0, [R3+URZ+0x90], R0 ;  /* 0x00009000030075a7 */ /* 0x000e64000800017f */
[----:B-1----:R-:W-:Y:S05]  /*6550*/  @!P0 BRA `(.L_x_144) ;  /* 0x0000001400648947 */ /* 0x002fea0003800000 */
.L_x_178:
[----:B------:R-:W-:Y:S05]  /*6560*/  @!P1 BRA `(.L_x_145) ;  /* 0x0000000000049947 */ /* 0x000fea0003800000 */
[----:B------:R-:W-:Y:S01]  /*6570*/  BPT.TRAP 0x1 ;  /* 0x000000040000795c */ /* 0x000fe20000300000 */
.L_x_145:
[----:B------:R-:W-:-:S07]  /*6580*/  SHF.L.U32 R8, R8, 0x1f, RZ ;  /* 0x0000001f08087819 */ /* 0x000fce00000006ff */
.L_x_146:
[----:B------:R1:W1:Y:S02]  /*6590*/  SYNCS.PHASECHK.TRANS64.TRYWAIT P0, [R3+URZ+0x98], R8 ;  /* 0x00009808030075a7 */ /* 0x000264000800017f */
[----:B-1----:R-:W-:Y:S05]  /*65a0*/  @!P0 NANOSLEEP.SYNCS 0x989680 ;  /* 0x009896800000895d */ /* 0x002fea0003900000 */
[----:B------:R-:W1:Y:S02]  /*65b0*/  @!P0 SYNCS.PHASECHK.TRANS64 P0, [R3+URZ+0x98], R8 ;  /* 0x00009808030085a7 */ /* 0x000e64000800007f */
[----:B-1----:R-:W-:Y:S05]  /*65c0*/  @P0 BRA `(.L_x_10) ;  /* 0x0000001000200947 */ /* 0x002fea0003800000 */
[----:B------:R-:W-:Y:S05]  /*65d0*/  BRA `(.L_x_146) ;  /* 0xfffffffc00ec7947 */ /* 0x000fea000383ffff */
.L_x_101:
[----:B------:R-:W-:Y:S01]  /*65e0*/  LOP3.LUT P0, RZ, R11, 0xff, RZ, 0xc0, !PT ;  /* 0x000000ff0bff7812 */ /* 0x000fe2000780c0ff */
[----:B------:R-:W-:Y:S02]  /*65f0*/  IMAD.MOV.U32 R0, RZ, RZ, 0x1 ;  /* 0x00000001ff007424 */ /* 0x000fe400078e00ff */
[----:B------:R-:W-:-:S10]  /*6600*/  IMAD.MOV.U32 R12, RZ, RZ, RZ ;  /* 0x000000ffff0c7224 */ /* 0x000fd400078e00ff */
[----:B------:R-:W-:Y:S05]  /*6610*/  @!P0 BRA `(.L_x_147) ;  /* 0x0000000c00108947 */ /* 0x000fea0003800000 */
[----:B------:R-:W1:Y:S01]  /*6620*/  LDC R0, c[0x0][0x28c] ;  /* 0x0000a300ff007b82 */ /* 0x000e620000000800 */
[C---:B------:R-:W-:Y:S01]  /*6630*/  LOP3.LUT P2, RZ, R3.reuse, 0x7f, RZ, 0xc0, !PT ;  /* 0x0000007f03ff7812 */ /* 0x040fe2000784c0ff */
[----:B------:R-:W-:Y:S01]  /*6640*/  ULDC UR5, c[0x0][0x900] ;  /* 0x0002400000057ab9 */ /* 0x000fe20000000800 */
[----:B------:R-:W-:Y:S01]  /*6650*/  LOP3.LUT P0, RZ, R3, 0x1f, RZ, 0xc0, !PT ;  /* 0x0000001f03ff7812 */ /* 0x000fe2000780c0ff */
[----:B------:R-:W-:Y:S01]  /*6660*/  UMOV UR6, 0xffffffff ;  /* 0xffffffff00067882 */ /* 0x000fe20000000000 */
[----:B------:R-:W-:Y:S01]  /*6670*/  BSSY B0, `(.L_x_147) ;  /* 0x00000be000007945 */ /* 0x000fe20003800000 */
[----:B------:R-:W-:Y:S01]  /*6680*/  USHF.L.U32 UR6, UR6, UR5, URZ ;  /* 0x0000000506067299 */ /* 0x000fe2000800063f */
[----:B------:R-:W-:Y:S01]  /*6690*/  IMAD.MOV.U32 R13, RZ, RZ, 0x1 ;  /* 0x00000001ff0d7424 */ /* 0x000fe200078e00ff */
[----:B------:R-:W-:Y:S01]  /*66a0*/  LOP3.LUT R11, R19, 0x2, RZ, 0xfc, !PT ;  /* 0x00000002130b7812 */ /* 0x000fe200078efcff */
[----:B------:R-:W-:Y:S01]  /*66b0*/  IMAD.MOV.U32 R12, RZ, RZ, RZ ;  /* 0x000000ffff0c7224 */ /* 0x000fe200078e00ff */
[----:B------:R-:W-:Y:S01]  /*66c0*/  PLOP3.LUT P0, PT, P0, P2, PT, 0x8a, 0x0 ;  /* 0x000000000000781c */ /* 0x000fe20000705172 */
[----:B------:R-:W-:Y:S01]  /*66d0*/  ULDC UR4, c[0x0][0x8a8] ;  /* 0x00022a0000047ab9 */ /* 0x000fe20000000800 */
[----:B------:R-:W-:Y:S01]  /*66e0*/  UMOV UR7, 0x1 ;  /* 0x0000000100077882 */ /* 0x000fe20000000000 */
[----:B------:R-:W-:-:S02]  /*66f0*/  UIADD3 UR15, UR4, -0x1, URZ ;  /* 0xffffffff040f7890 */ /* 0x000fc4000fffe03f */
[----:B------:R-:W-:Y:S02]  /*6700*/  USHF.L.U32 UR17, UR7, UR5, URZ ;  /* 0x0000000507117299 */ /* 0x000fe4000800063f */
[----:B------:R-:W-:Y:S01]  /*6710*/  ULOP3.LUT UR16, URZ, UR6, URZ, 0x33, !UPT ;  /* 0x000000063f107292 */ /* 0x000fe2000f8e333f */
[----:B------:R-:W-:Y:S01]  /*6720*/  ULDC.64 UR20, c[0x0][0x198] ;  /* 0x0000660000147ab9 */ /* 0x000fe20000000a00 */
[----:B-1----:R-:W-:-:S05]  /*6730*/  VIADD R0, R0, 0x3f ;  /* 0x0000003f00007836 */ /* 0x002fca0000000000 */
[----:B------:R-:W-:-:S04]  /*6740*/  SHF.R.S32.HI R3, RZ, 0x1f, R0 ;  /* 0x0000001fff037819 */ /* 0x000fc80000011400 */
[----:B------:R-:W-:Y:S01]  /*6750*/  LEA.HI R3, R3, R0, RZ, 0x6 ;  /* 0x0000000003037211 */ /* 0x000fe200078f30ff */
[----:B------:R-:W-:-:S03]  /*6760*/  IMAD.MOV.U32 R0, RZ, RZ, 0x1 ;  /* 0x00000001ff007424 */ /* 0x000fc600078e00ff */
[----:B------:R-:W-:-:S05]  /*6770*/  SHF.R.S32.HI R3, RZ, 0x6, R3 ;  /* 0x00000006ff037819 */ /* 0x000fca0000011403 */
[----:B------:R-:W-:-:S07]  /*6780*/  VIADD R10, R3, 0x1 ;  /* 0x00000001030a7836 */ /* 0x000fce0000000000 */
.L_x_159:
[----:B------:R-:W-:-:S03]  /*6790*/  UMOV UR4, 0xffffffff ;  /* 0xffffffff00047882 */ /* 0x000fc60000000000 */
[----:B------:R-:W-:Y:S05]  /*67a0*/  BRA.DIV UR4, `(.L_x_148) ;  /* 0x0000001204e47947 */ /* 0x000fea000b800000 */
[----:B------:R-:W-:-:S13]  /*67b0*/  ELECT P6, URZ, PT ;  /* 0x00000000003f782f */ /* 0x000fda00038c0000 */
.L_x_181:
[----:B------:R-:W1:Y:S01]  /*67c0*/  LDC R4, c[0x0][0x28c] ;  /* 0x0000a300ff047b82 */ /* 0x000e620000000800 */
[----:B------:R-:W-:Y:S01]  /*67d0*/  BSSY B1, `(.L_x_149) ;  /* 0x0000035000017945 */ /* 0x000fe20003800000 */
[----:B-1----:R-:W-:-:S13]  /*67e0*/  ISETP.LT.OR P6, PT, R4, 0x1, !P6 ;  /* 0x000000010400780c */ /* 0x002fda00077c1670 */
[----:B------:R-:W-:Y:S05]  /*67f0*/  @P6 BRA `(.L_x_150) ;  /* 0x0000000000c86947 */ /* 0x000fea0003800000 */
[----:B------:R-:W-:Y:S02]  /*6800*/  IMAD.SHL.U32 R14, R7, 0x80, RZ ;  /* 0x00000080070e7824 */ /* 0x000fe400078e00ff */
[----:B------:R-:W-:Y:S02]  /*6810*/  IMAD.SHL.U32 R20, R20, 0x80, RZ ;  /* 0x0000008014147824 */ /* 0x000fe400078e00ff */
[----:B------:R-:W-:Y:S02]  /*6820*/  IMAD.MOV.U32 R21, RZ, RZ, RZ ;  /* 0x000000ffff157224 */ /* 0x000fe400078e00ff */
[----:B------:R-:W-:Y:S02]  /*6830*/  IMAD.MOV.U32 R4, RZ, RZ, R10 ;  /* 0x000000ffff047224 */ /* 0x000fe400078e000a */
[----:B------:R-:W-:Y:S02]  /*6840*/  IMAD.MOV.U32 R5, RZ, RZ, R0 ;  /* 0x000000ffff057224 */ /* 0x000fe400078e0000 */
[----:B------:R-:W-:-:S07]  /*6850*/  IMAD.MOV.U32 R7, RZ, RZ, R12 ;  /* 0x000000ffff077224 */ /* 0x000fce00078e000c */
.L_x_154:
[----:B------:R-:W1:Y:S01]  /*6860*/  S2R R9, SR_CgaCtaId ;  /* 0x0000000000097919 */ /* 0x000e620000008800 */
[----:B------:R-:W-:-:S04]  /*6870*/  MOV R8, 0x400 ;  /* 0x0000040000087802 */ /* 0x000fc80000000f00 */
[----:B-1----:R-:W-:Y:S02]  /*6880*/  LEA R18, R9, R8, 0x18 ;  /* 0x0000000809127211 */ /* 0x002fe400078ec0ff */
[----:B------:R-:W-:Y:S01]  /*6890*/  SHF.L.U32 R8, R5, 0x1f, RZ ;  /* 0x0000001f05087819 */ /* 0x000fe200000006ff */
[----:B------:R-:W1:Y:S02]  /*68a0*/  @!P2 LDC R9, c[0x0][0x500] ;  /* 0x00014000ff09ab82 */ /* 0x000e640000000800 */
[----:B------:R-:W-:-:S04]  /*68b0*/  IMAD R15, R7, 0x8, R18 ;  /* 0x00000008070f7824 */ /* 0x000fc800078e0212 */
[----:B------:R-:W2:Y:S02]  /*68c0*/  SYNCS.PHASECHK.TRANS64.TRYWAIT P1, [R15+URZ+0x30], R8 ;  /* 0x000030080f0075a7 */ /* 0x000ea4000802017f */
[----:B--2---:R-:W-:Y:S05]  /*68d0*/  @!P1 BRA `(.L_x_151) ;  /* 0x0000001000b89947 */ /* 0x004fea0003800000 */
.L_x_182:
[----:B--2---:R-:W-:Y:S01]  /*68e0*/  PRMT R8, R11, 0x9910, RZ ;  /* 0x000099100b087816 */ /* 0x004fe200000000ff */
[----:B-1----:R1:W-:Y:S03]  /*68f0*/  @!P2 SYNCS.ARRIVE.TRANS64 RZ, [R15+URZ], R9 ;  /* 0x000000090fffa9a7 */ /* 0x0023e6000800003f */
[----:B------:R-:W-:-:S13]  /*6900*/  ISETP.NE.AND P1, PT, R8, 0x2, PT ;  /* 0x000000020800780c */ /* 0x000fda0003f25270 */
[----:B-1----:R-:W-:Y:S05]  /*6910*/  @P1 BRA `(.L_x_152) ;  /* 0x0000000000041947 */ /* 0x002fea0003800000 */
[----:B------:R-:W-:Y:S01]  /*6920*/  BPT.TRAP 0x1 ;  /* 0x000000040000795c */ /* 0x000fe20000300000 */
.L_x_152:
[----:B------:R-:W-:Y:S05]  /*6930*/  @P0 BRA `(.L_x_153) ;  /* 0x0000000000040947 */ /* 0x000fea0003800000 */
[----:B------:R-:W-:Y:S01]  /*6940*/  BPT.TRAP 0x1 ;  /* 0x000000040000795c */ /* 0x000fe20000300000 */
.L_x_153:
[----:B------:R-:W-:Y:S01]  /*6950*/  IMAD R18, R7, 0x4000, R18 ;  /* 0x0000400007127824 */ /* 0x000fe200078e0212 */
[----:B------:R-:W-:Y:S01]  /*6960*/  R2UR UR9, R15 ;  /* 0x000000000f0972ca */ /* 0x000fe200000e0000 */
[----:B------:R-:W-:Y:S01]  /*6970*/  VIADD R4, R4, 0xffffffff ;  /* 0xffffffff04047836 */ /* 0x000fe20000000000 */
[----:B------:R-:W-:Y:S01]  /*6980*/  UIADD3 UR4, UP0, UR20, 0xf0, URZ ;  /* 0x000000f014047890 */ /* 0x000fe2000ff1e03f */
[----:B------:R-:W-:Y:S01]  /*6990*/  R2UR UR11, R20 ;  /* 0x00000000140b72ca */ /* 0x000fe200000e0000 */
[----:B------:R-:W-:Y:S01]  /*69a0*/  UIADD3 UR22, UP1, UR20, 0x1f0, URZ ;  /* 0x000001f014167890 */ /* 0x000fe2000ff3e03f */
[----:B------:R-:W-:Y:S01]  /*69b0*/  R2UR UR8, R18 ;  /* 0x00000000120872ca */ /* 0x000fe200000e0000 */
[----:B------:R-:W-:Y:S01]  /*69c0*/  UIADD3.X UR5, URZ, UR21, URZ, UP0, !UPT ;  /* 0x000000153f057290 */ /* 0x000fe200087fe43f */
[----:B------:R-:W-:Y:S01]  /*69d0*/  R2UR UR10, R21 ;  /* 0x00000000150a72ca */ /* 0x000fe200000e0000 */
[----:B------:R-:W-:Y:S01]  /*69e0*/  VIADD R7, R7, 0x1 ;  /* 0x0000000107077836 */ /* 0x000fe20000000000 */
[----:B------:R-:W-:Y:S01]  /*69f0*/  R2UR UR12, R6 ;  /* 0x00000000060c72ca */ /* 0x000fe200000e0000 */
[----:B------:R-:W-:Y:S01]  /*6a00*/  UIADD3.X UR23, URZ, UR21, URZ, UP1, !UPT ;  /* 0x000000153f177290 */ /* 0x000fe20008ffe43f */
[----:B------:R-:W-:Y:S01]  /*6a10*/  R2UR UR18, R14 ;  /* 0x000000000e1272ca */ /* 0x000fe200000e0000 */
[----:B------:R-:W-:Y:S01]  /*6a20*/  UMOV UR6, 0x0 ;  /* 0x0000000000067882 */ /* 0x000fe20000000000 */
[----:B------:R-:W-:Y:S01]  /*6a30*/  ISETP.GT.AND P3, PT, R4, 0x1, PT ;  /* 0x000000010400780c */ /* 0x000fe20003f64270 */
[----:B------:R-:W-:Y:S01]  /*6a40*/  UMOV UR7, 0x10000000 ;  /* 0x1000000000077882 */ /* 0x000fe20000000000 */
[----:B------:R-:W-:Y:S01]  /*6a50*/  ISETP.NE.AND P1, PT, R7, 0x6, PT ;  /* 0x000000060700780c */ /* 0x000fe20003f25270 */
[----:B------:R-:W-:-:S02]  /*6a60*/  VIADD R21, R21, 0x40 ;  /* 0x0000004015157836 */ /* 0x000fc40000000000 */
[----:B------:R-:W-:Y:S01]  /*6a70*/  UIADD3 UR13, UR8, 0x8400, URZ ;  /* 0x00008400080d7890 */ /* 0x000fe2000fffe03f */
[----:B------:R-:W-:Y:S01]  /*6a80*/  SEL R8, RZ, 0x1, P1 ;  /* 0x00000001ff087807 */ /* 0x000fe20000800000 */
[----:B------:R-:W-:Y:S01]  /*6a90*/  UIADD3 UR14, UR8, 0x20400, URZ ;  /* 0x00020400080e7890 */ /* 0x000fe2000fffe03f */
[----:B------:R-:W-:Y:S02]  /*6aa0*/  SEL R7, R7, RZ, P1 ;  /* 0x000000ff07077207 */ /* 0x000fe40000800000 */
[----:B------:R-:W-:Y:S02]  /*6ab0*/  LOP3.LUT R5, R5, R8, RZ, 0x3c, !PT ;  /* 0x0000000805057212 */ /* 0x000fe400078e3cff */
[----:B------:R-:W-:Y:S02]  /*6ac0*/  UMOV UR8, UR13 ;  /* 0x0000000d00087c82 */ /* 0x000fe40008000000 */
[----:B------:R1:W-:Y:S02]  /*6ad0*/  UTMALDG.3D [UR8], [UR4], desc[UR6] ;  /* 0x00000608040075b4 */ /* 0x0003e40008011000 */
[----:B-1----:R-:W-:Y:S01]  /*6ae0*/  UMOV UR8, UR14 ;  /* 0x0000000e00087c82 */ /* 0x002fe20008000000 */
[----:B------:R-:W-:-:S02]  /*6af0*/  UMOV UR11, UR18 ;  /* 0x00000012000b7c82 */ /* 0x000fc40008000000 */
[----:B------:R1:W-:Y:S02]  /*6b00*/  UTMALDG.3D [UR8], [UR22], desc[UR6] ;  /* 0x00000608160075b4 */ /* 0x0003e40008011000 */
[----:B-1----:R-:W-:Y:S05]  /*6b10*/  @P3 BRA `(.L_x_154) ;  /* 0xfffffffc00503947 */ /* 0x002fea000383ffff */
.L_x_150:
[----:B------:R-:W-:Y:S05]  /*6b20*/  BSYNC B1 ;  /* 0x0000000000017941 */ /* 0x000fea0003800000 */
.L_x_149:
[----:B------:R-:W-:Y:S01]  /*6b30*/  LOP3.LUT P3, RZ, R13, 0xff, RZ, 0xc0, !PT ;  /* 0x000000ff0dff7812 */ /* 0x000fe2000786c0ff */
[----:B------:R-:W-:Y:S01]  /*6b40*/  IMAD.IADD R12, R3, 0x1, R12 ;  /* 0x00000001030c7824 */ /* 0x000fe200078e020c */
[----:B------:R-:W-:Y:S01]  /*6b50*/  IADD3 R16, P4, R16, UR38, RZ ;  /* 0x0000002610107c10 */ /* 0x000fe2000ff9e0ff */
[----:B------:R-:W-:Y:S01]  /*6b60*/  ULDC.64 UR4, c[0x0][0x8f8] ;  /* 0x00023e0000047ab9 */ /* 0x000fe20000000a00 */
[----:B------:R-:W-:Y:S01]  /*6b70*/  BSSY B1, `(.L_x_155) ;  /* 0x000006b000017945 */ /* 0x000fe20003800000 */
[----:B------:R-:W-:Y:S01]  /*6b80*/  IMAD.MOV.U32 R20, RZ, RZ, -0x1 ;  /* 0xffffffffff147424 */ /* 0x000fe200078e00ff */
[----:B------:R-:W-:Y:S02]  /*6b90*/  ISETP.GT.U32.AND P1, PT, R12, 0x5, PT ;  /* 0x000000050c00780c */ /* 0x000fe40003f24070 */
[----:B------:R-:W-:Y:S02]  /*6ba0*/  IADD3.X R17, R17, UR37, RZ, P4, !PT ;  /* 0x0000002511117c10 */ /* 0x000fe4000a7fe4ff */
[----:B------:R-:W-:-:S02]  /*6bb0*/  ISETP.LT.U32.AND P1, PT, R3, 0x6, P1 ;  /* 0x000000060300780c */ /* 0x000fc40000f21070 */
[----:B------:R-:W-:Y:S01]  /*6bc0*/  PRMT R13, RZ, 0x7610, R13 ;  /* 0x00007610ff0d7816 */ /* 0x000fe2000000000d */
[----:B------:R-:W1:Y:S01]  /*6bd0*/  @P3 S2R R5, SR_CgaCtaId ;  /* 0x0000000000053919 */ /* 0x000e620000008800 */
[----:B------:R-:W-:-:S04]  /*6be0*/  @P3 MOV R4, 0x400 ;  /* 0x0000040000043802 */ /* 0x000fc80000000f00 */
[----:B-1----:R-:W-:Y:S01]  /*6bf0*/  @P3 LEA R6, R5, R4, 0x18 ;  /* 0x0000000405063211 */ /* 0x002fe200078ec0ff */
[----:B------:R-:W-:-:S03]  /*6c00*/  IMAD.WIDE.U32 R4, R12, -0x55555555, RZ ;  /* 0xaaaaaaab0c047825 */ /* 0x000fc600078e00ff */
[----:B------:R1:W-:Y:S01]  /*6c10*/  @P3 SYNCS.ARRIVE.TRANS64.A1T0 RZ, [R6+URZ+0xa8], RZ ;  /* 0x0000a8ff06ff39a7 */ /* 0x0003e2000810003f */
[----:B------:R-:W-:Y:S02]  /*6c20*/  ISETP.GE.U32.AND P3, PT, R3, 0x6, PT ;  /* 0x000000060300780c */ /* 0x000fe40003f66070 */
[----:B------:R-:W-:Y:S02]  /*6c30*/  SHF.R.U32.HI R7, RZ, 0x2, R5 ;  /* 0x00000002ff077819 */ /* 0x000fe40000011605 */
[----:B------:R-:W-:Y:S02]  /*6c40*/  SEL R5, RZ, 0x1, !P1 ;  /* 0x00000001ff057807 */ /* 0x000fe40004800000 */
[----:B------:R-:W-:Y:S01]  /*6c50*/  ISETP.GE.U32.AND P1, PT, R16, UR4, PT ;  /* 0x0000000410007c0c */ /* 0x000fe2000bf26070 */
[----:B------:R-:W-:Y:S01]  /*6c60*/  IMAD R12, R7, -0x6, R12 ;  /* 0xfffffffa070c7824 */ /* 0x000fe200078e020c */
[----:B------:R-:W-:Y:S01]  /*6c70*/  LOP3.LUT R0, R0, R5, RZ, 0x3c, !PT ;  /* 0x0000000500007212 */ /* 0x000fe200078e3cff */
[----:B-1----:R-:W-:Y:S01]  /*6c80*/  IMAD.MOV.U32 R6, RZ, RZ, -0x1 ;  /* 0xffffffffff067424 */ /* 0x002fe200078e00ff */
[----:B------:R-:W-:-:S02]  /*6c90*/  ISETP.GE.U32.AND.EX P1, PT, R17, UR5, PT, P1 ;  /* 0x0000000511007c0c */ /* 0x000fc4000bf26110 */
[----:B------:R-:W-:Y:S02]  /*6ca0*/  PRMT R4, RZ, 0x7610, R4 ;  /* 0x00007610ff047816 */ /* 0x000fe40000000004 */
[----:B------:R-:W-:Y:S01]  /*6cb0*/  @P3 LOP3.LUT R0, R0, 0x1, R7, 0x78, !PT ;  /* 0x0000000100003812 */ /* 0x000fe200078e7807 */
[----:B------:R-:W-:-:S08]  /*6cc0*/  IMAD.MOV.U32 R7, RZ, RZ, -0x1 ;  /* 0xffffffffff077424 */ /* 0x000fd000078e00ff */
[----:B------:R-:W-:Y:S05]  /*6cd0*/  @P1 BRA `(.L_x_156) ;  /* 0x0000000400501947 */ /* 0x000fea0003800000 */
[----:B------:R-:W-:Y:S01]  /*6ce0*/  ULDC.64 UR4, c[0x0][0x8d0] ;  /* 0x0002340000047ab9 */ /* 0x000fe20000000a00 */
[----:B------:R-:W1:Y:S01]  /*6cf0*/  S2R R15, SR_CTAID.X ;  /* 0x00000000000f7919 */ /* 0x000e620000002500 */
[----:B------:R-:W-:Y:S01]  /*6d00*/  ISETP.NE.U32.AND P1, PT, RZ, UR4, PT ;  /* 0x00000004ff007c0c */ /* 0x000fe2000bf25070 */
[----:B------:R-:W-:Y:S01]  /*6d10*/  ULDC UR7, c[0x0][0x8d8] ;  /* 0x0002360000077ab9 */ /* 0x000fe20000000800 */
[----:B------:R-:W-:Y:S01]  /*6d20*/  IMAD.MOV.U32 R4, RZ, RZ, R16 ;  /* 0x000000ffff047224 */ /* 0x000fe200078e0010 */
[----:B------:R-:W2:Y:S01]  /*6d30*/  S2R R14, SR_CTAID.Y ;  /* 0x00000000000e7919 */ /* 0x000ea20000002600 */
[----:B------:R-:W-:Y:S01]  /*6d40*/  ISETP.NE.AND.EX P1, PT, RZ, UR5, PT, P1 ;  /* 0x00000005ff007c0c */ /* 0x000fe2000bf25310 */
[----:B------:R-:W-:-:S12]  /*6d50*/  IMAD.MOV.U32 R5, RZ, RZ, R17 ;  /* 0x000000ffff057224 */ /* 0x000fd800078e0011 */
[----:B------:R-:W-:Y:S05]  /*6d60*/  @!P1 BRA `(.L_x_157) ;  /* 0x0000000000289947 */ /* 0x000fea0003800000 */
[----:B------:R-:W-:Y:S02]  /*6d70*/  ULDC UR6, c[0x0][0x8dc] ;  /* 0x0002370000067ab9 */ /* 0x000fe40000000800 */
[----:B------:R-:W-:-:S04]  /*6d80*/  IADD3 R9, P1, R16, UR6, RZ ;  /* 0x0000000610097c10 */ /* 0x000fc8000ff3e0ff */
[----:B------:R-:W-:-:S05]  /*6d90*/  IADD3.X R21, RZ, R17, RZ, P1, !PT ;  /* 0x00000011ff157210 */ /* 0x000fca0000ffe4ff */
[----:B------:R-:W-:-:S04]  /*6da0*/  IMAD.WIDE.U32 R6, R21, UR4, RZ ;  /* 0x0000000415067c25 */ /* 0x000fc8000f8e00ff */
[----:B------:R-:W-:-:S04]  /*6db0*/  IMAD.WIDE.U32 R6, P1, R9, UR5, R6 ;  /* 0x0000000509067c25 */ /* 0x000fc8000f820006 */
[----:B------:R-:W-:-:S04]  /*6dc0*/  IMAD.WIDE.U32 R8, R9, UR4, RZ ;  /* 0x0000000409087c25 */ /* 0x000fc8000f8e00ff */
[----:B------:R-:W-:Y:S01]  /*6dd0*/  IMAD.X R5, RZ, RZ, RZ, P1 ;  /* 0x000000ffff057224 */ /* 0x000fe200008e06ff */
[----:B------:R-:W-:Y:S01]  /*6de0*/  IADD3 RZ, P1, R9, R6, RZ ;  /* 0x0000000609ff7210 */ /* 0x000fe20007f3e0ff */
[----:B------:R-:W-:-:S04]  /*6df0*/  IMAD.MOV.U32 R4, RZ, RZ, R7 ;  /* 0x000000ffff047224 */ /* 0x000fc800078e0007 */
[----:B------:R-:W-:-:S08]  /*6e00*/  IMAD.WIDE.U32.X R4, R21, UR5, R4, P1 ;  /* 0x0000000515047c25 */ /* 0x000fd000088e0404 */
.L_x_157:
[--C-:B------:R-:W-:Y:S01]  /*6e10*/  SHF.R.U64 R8, R4, UR7, R5.reuse ;  /* 0x0000000704087c19 */ /* 0x100fe20008001205 */
[----:B------:R-:W-:Y:S01]  /*6e20*/  ULDC.64 UR4, c[0x0][0x8c8] ;  /* 0x0002320000047ab9 */ /* 0x000fe20000000a00 */
[----:B------:R-:W-:Y:S01]  /*6e30*/  SHF.R.U32.HI R4, RZ, UR7, R5 ;  /* 0x00000007ff047c19 */ /* 0x000fe20008011605 */
[----:B------:R-:W3:Y:S01]  /*6e40*/  LDC R24, c[0x0][0x144] ;  /* 0x00005100ff187b82 */ /* 0x000ee20000000800 */
[----:B------:R-:W-:Y:S01]  /*6e50*/  IADD3 R7, P1, RZ, -R8, RZ ;  /* 0x80000008ff077210 */ /* 0x000fe20007f3e0ff */
[----:B------:R-:W-:Y:S01]  /*6e60*/  ULDC.64 UR8, c[0x0][0x8e8] ;  /* 0x00023a0000087ab9 */ /* 0x000fe20000000a00 */
[----:B-1----:R-:W-:Y:S01]  /*6e70*/  I2FP.F32.U32 R9, R15 ;  /* 0x0000000f00097245 */ /* 0x002fe20000201000 */
[----:B------:R-:W-:Y:S02]  /*6e80*/  ULDC UR6, c[0x0][0x8b0] ;  /* 0x00022c0000067ab9 */ /* 0x000fe40000000800 */
[----:B------:R-:W-:Y:S01]  /*6e90*/  IMAD.X R4, RZ, RZ, ~R4, P1 ;  /* 0x000000ffff047224 */ /* 0x000fe200008e0e04 */
[----:B------:R-:W-:Y:S01]  /*6ea0*/  ISETP.NE.U32.AND P1, PT, RZ, UR8, PT ;  /* 0x00000008ff007c0c */ /* 0x000fe2000bf25070 */
[----:B------:R-:W1:Y:S02]  /*6eb0*/  LDC R21, c[0x0][0x148] ;  /* 0x00005200ff157b82 */ /* 0x000e640000000800 */
[----:B------:R-:W-:Y:S01]  /*6ec0*/  IMAD R6, R4, UR4, RZ ;  /* 0x0000000404067c24 */ /* 0x000fe2000f8e02ff */
[----:B------:R-:W-:Y:S01]  /*6ed0*/  ISETP.NE.AND.EX P1, PT, RZ, UR9, PT, P1 ;  /* 0x00000009ff007c0c */ /* 0x000fe2000bf25310 */
[----:B------:R-:W-:Y:S01]  /*6ee0*/  IMAD.WIDE.U32 R4, R7, UR4, R16 ;  /* 0x0000000407047c25 */ /* 0x000fe2000f8e0010 */
[----:B------:R-:W-:-:S03]  /*6ef0*/  ULDC UR4, c[0x0][0x150] ;  /* 0x0000540000047ab9 */ /* 0x000fc60000000800 */
[----:B------:R-:W-:Y:S02]  /*6f00*/  IMAD R7, R7, UR5, R6 ;  /* 0x0000000507077c24 */ /* 0x000fe4000f8e0206 */
[----:B------:R-:W-:Y:S01]  /*6f10*/  FMUL R6, R9, UR4 ;  /* 0x0000000409067c20 */ /* 0x000fe20008400000 */
[----:B------:R-:W-:Y:S01]  /*6f20*/  ULDC UR4, c[0x0][0x8c0] ;  /* 0x0002300000047ab9 */ /* 0x000fe20000000800 */
[----:B------:R-:W-:Y:S01]  /*6f30*/  ULDC UR5, c[0x0][0x154] ;  /* 0x0000550000057ab9 */ /* 0x000fe20000000800 */
[----:B------:R-:W-:-:S03]  /*6f40*/  IMAD.IADD R5, R5, 0x1, R7 ;  /* 0x0000000105057824 */ /* 0x000fc600078e0207 */
[----:B------:R-:W4:Y:S02]  /*6f50*/  F2I.U32.TRUNC.NTZ R6, R6 ;  /* 0x0000000600067305 */ /* 0x000f24000020f000 */
[----:B------:R-:W-:Y:S02]  /*6f60*/  SHF.R.U64 R9, R4, UR4, R5 ;  /* 0x0000000404097c19 */ /* 0x000fe40008001205 */
[----:B--2---:R-:W-:-:S05]  /*6f70*/  I2FP.F32.U32 R4, R14 ;  /* 0x0000000e00047245 */ /* 0x004fca0000201000 */
[----:B------:R-:W-:Y:S01]  /*6f80*/  FMUL R22, R4, UR5 ;  /* 0x0000000504167c20 */ /* 0x000fe20008400000 */
[----:B------:R-:W-:Y:S01]  /*6f90*/  SHF.R.U32.HI R4, RZ, UR4, R5 ;  /* 0x00000004ff047c19 */ /* 0x000fe20008011605 */
[----:B------:R-:W-:-:S03]  /*6fa0*/  ULDC UR4, c[0x0][0x900] ;  /* 0x0002400000047ab9 */ /* 0x000fc60000000800 */
[--C-:B------:R-:W-:Y:S01]  /*6fb0*/  SHF.R.U64 R20, R9, UR6, R4.reuse ;  /* 0x0000000609147c19 */ /* 0x100fe20008001204 */
[----:B------:R-:W2:Y:S01]  /*6fc0*/  F2I.U32.TRUNC.NTZ R22, R22 ;  /* 0x0000001600167305 */ /* 0x000ea2000020f000 */
[----:B------:R-:W-:Y:S01]  /*6fd0*/  SHF.R.U32.HI R5, RZ, UR6, R4 ;  /* 0x00000006ff057c19 */ /* 0x000fe20008011604 */
[----:B----4-:R-:W-:-:S03]  /*6fe0*/  IMAD.MOV R6, RZ, RZ, -R6 ;  /* 0x000000ffff067224 */ /* 0x010fc600078e0a06 */
[----:B------:R-:W-:Y:S01]  /*6ff0*/  SHF.R.U64 R18, R20, UR4, R5 ;  /* 0x0000000414127c19 */ /* 0x000fe20008001205 */
[----:B---3--:R-:W-:Y:S01]  /*7000*/  IMAD R15, R24, R6, R15 ;  /* 0x00000006180f7224 */ /* 0x008fe200078e020f */
[----:B------:R-:W-:-:S03]  /*7010*/  SHF.R.U32.HI R23, RZ, UR4, R5 ;  /* 0x00000004ff177c19 */ /* 0x000fc60008011605 */
[----:B------:R-:W-:Y:S02]  /*7020*/  IMAD.MOV.U32 R4, RZ, RZ, R18 ;  /* 0x000000ffff047224 */ /* 0x000fe400078e0012 */
[----:B------:R-:W-:Y:S01]  /*7030*/  IMAD.MOV.U32 R5, RZ, RZ, R23 ;  /* 0x000000ffff057224 */ /* 0x000fe200078e0017 */
[----:B--2---:R-:W-:Y:S06]  /*7040*/  @!P1 BRA `(.L_x_158) ;  /* 0x0000000000289947 */ /* 0x004fec0003800000 */
[----:B------:R-:W-:Y:S02]  /*7050*/  ULDC UR4, c[0x0][0x8f4] ;  /* 0x00023d0000047ab9 */ /* 0x000fe40000000800 */
[----:B------:R-:W-:-:S05]  /*7060*/  IADD3 R5, P1, R18, UR4, RZ ;  /* 0x0000000412057c10 */ /* 0x000fca000ff3e0ff */
[----:B------:R-:W-:-:S04]  /*7070*/  IMAD.X R23, RZ, RZ, R23, P1 ;  /* 0x000000ffff177224 */ /* 0x000fc800008e0617 */
[----:B------:R-:W-:-:S04]  /*7080*/  IMAD.WIDE.U32 R6, R23, UR8, RZ ;  /* 0x0000000817067c25 */ /* 0x000fc8000f8e00ff */
[----:B------:R-:W-:-:S04]  /*7090*/  IMAD.WIDE.U32 R6, P1, R5, UR9, R6 ;  /* 0x0000000905067c25 */ /* 0x000fc8000f820006 */
[----:B------:R-:W-:-:S04]  /*70a0*/  IMAD.WIDE.U32 R4, R5, UR8, RZ ;  /* 0x0000000805047c25 */ /* 0x000fc8000f8e00ff */
[----:B------:R-:W-:Y:S01]  /*70b0*/  IMAD.MOV.U32 R4, RZ, RZ, R7 ;  /* 0x000000ffff047224 */ /* 0x000fe200078e0007 */
[----:B------:R-:W-:Y:S01]  /*70c0*/  IADD3 RZ, P3, R5, R6, RZ ;  /* 0x0000000605ff7210 */ /* 0x000fe20007f7e0ff */
[----:B------:R-:W-:-:S04]  /*70d0*/  IMAD.X R5, RZ, RZ, RZ, P1 ;  /* 0x000000ffff057224 */ /* 0x000fc800008e06ff */
[----:B------:R-:W-:-:S08]  /*70e0*/  IMAD.WIDE.U32.X R4, R23, UR9, R4, P3 ;  /* 0x0000000917047c25 */ /* 0x000fd000098e0404 */
.L_x_158:
[----:B------:R-:W-:Y:S01]  /*70f0*/  ISETP.NE.AND P1, PT, R2, 0x1, PT ;  /* 0x000000010200780c */ /* 0x000fe20003f25270 */
[----:B------:R-:W-:Y:S01]  /*7100*/  ULDC UR4, c[0x0][0x8f0] ;  /* 0x00023c0000047ab9 */ /* 0x000fe20000000800 */
[----:B------:R-:W-:Y:S01]  /*7110*/  LOP3.LUT R20, R20, UR16, RZ, 0xc0, !PT ;  /* 0x0000001014147c12 */ /* 0x000fe2000f8ec0ff */
[----:B------:R-:W-:Y:S01]  /*7120*/  IMAD.MOV R22, RZ, RZ, -R22 ;  /* 0x000000ffff167224 */ /* 0x000fe200078e0a16 */
[----:B------:R-:W-:Y:S01]  /*7130*/  SHF.R.U64 R5, R4, UR4, R5 ;  /* 0x0000000404057c19 */ /* 0x000fe20008001205 */
[----:B------:R-:W-:Y:S01]  /*7140*/  ULDC UR4, c[0x0][0x8e0] ;  /* 0x0002380000047ab9 */ /* 0x000fe20000000800 */
[----:B------:R-:W-:Y:S01]  /*7150*/  LOP3.LUT R9, R9, UR15, RZ, 0xc0, !PT ;  /* 0x0000000f09097c12 */ /* 0x000fe2000f8ec0ff */
[----:B------:R-:W-:Y:S01]  /*7160*/  ULDC UR5, c[0x0][0x8b8] ;  /* 0x00022e0000057ab9 */ /* 0x000fe20000000800 */
[----:B------:R-:W-:Y:S02]  /*7170*/  IMAD.MOV.U32 R4, RZ, RZ, 0x1 ;  /* 0x00000001ff047424 */ /* 0x000fe400078e00ff */
[----:B------:R-:W-:-:S02]  /*7180*/  IMAD.MOV R7, RZ, RZ, -R5 ;  /* 0x000000ffff077224 */ /* 0x000fc400078e0a05 */
[----:B------:R-:W-:Y:S02]  /*7190*/  IMAD R20, R5, UR17, R20 ;  /* 0x0000001105147c24 */ /* 0x000fe4000f8e0214 */
[----:B-1----:R-:W-:Y:S02]  /*71a0*/  @P1 IMAD R15, R21, R22, R14 ;  /* 0x00000016150f1224 */ /* 0x002fe400078e020e */
[----:B------:R-:W-:Y:S01]  /*71b0*/  IMAD R18, R7, UR4, R18 ;  /* 0x0000000407127c24 */ /* 0x000fe2000f8e0212 */
[----:B------:R-:W-:Y:S01]  /*71c0*/  ULDC UR4, c[0x0][0x8a8] ;  /* 0x00022a0000047ab9 */ /* 0x000fe20000000800 */
[----:B------:R-:W-:Y:S02]  /*71d0*/  IMAD R15, R20, UR5, R15 ;  /* 0x00000005140f7c24 */ /* 0x000fe4000f8e020f */
[----:B------:R-:W-:Y:S02]  /*71e0*/  IMAD R18, R18, UR4, R9 ;  /* 0x0000000412127c24 */ /* 0x000fe4000f8e0209 */
[----:B------:R-:W-:-:S03]  /*71f0*/  IMAD.MOV.U32 R6, RZ, RZ, R8 ;  /* 0x000000ffff067224 */ /* 0x000fc600078e0008 */
[----:B------:R-:W-:Y:S02]  /*7200*/  SEL R7, R18, R15, !P1 ;  /* 0x0000000f12077207 */ /* 0x000fe40004800000 */
[----:B------:R-:W-:-:S07]  /*7210*/  SEL R20, R15, R18, !P1 ;  /* 0x000000120f147207 */ /* 0x000fce0004800000 */
.L_x_156:
[----:B------:R-:W-:Y:S05]  /*7220*/  BSYNC B1 ;  /* 0x0000000000017941 */ /* 0x000fea0003800000 */
.L_x_155:
[----:B------:R-:W-:-:S13]  /*7230*/  LOP3.LUT P1, RZ, R4, 0xff, RZ, 0xc0, !PT ;  /* 0x000000ff04ff7812 */ /* 0x000fda000782c0ff */
[----:B------:R-:W-:Y:S05]  /*7240*/  @P1 BRA `(.L_x_159) ;  /* 0xfffffff400501947 */ /* 0x000fea000383ffff */
[----:B------:R-:W-:Y:S05]  /*7250*/  BSYNC B0 ;  /* 0x0000000000007941 */ /* 0x000fea0003800000 */
.L_x_147:
[----:B------:R-:W-:-:S03]  /*7260*/  UMOV UR4, 0xffffffff ;  /* 0xffffffff00047882 */ /* 0x000fc60000000000 */
[----:B------:R-:W-:Y:S05]  /*7270*/  BRA.DIV UR4, `(.L_x_160) ;  /* 0x0000000a04647947 */ /* 0x000fea000b800000 */
[----:B------:R-:W-:-:S13]  /*7280*/  ELECT P6, URZ, PT ;  /* 0x00000000003f782f */ /* 0x000fda00038c0000 */
.L_x_185:
[----:B------:R-:W-:Y:S05]  /*7290*/  @!P6 BRA `(.L_x_10) ;  /* 0x0000000000ece947 */ /* 0x000fea0003800000 */
[----:B------:R-:W-:-:S04]  /*72a0*/  LOP3.LUT R19, R19, 0x2, RZ, 0xfc, !PT ;  /* 0x0000000213137812 */ /* 0x000fc800078efcff */
[----:B------:R-:W-:-:S13]  /*72b0*/  ISETP.NE.AND P0, PT, R19, 0x3, PT ;  /* 0x000000031300780c */ /* 0x000fda0003f05270 */
[----:B------:R-:W-:Y:S05]  /*72c0*/  @!P0 BRA `(.L_x_161) ;  /* 0x0000000000048947 */ /* 0x000fea0003800000 */
[----:B------:R-:W-:Y:S01]  /*72d0*/  BPT.TRAP 0x1 ;  /* 0x000000040000795c */ /* 0x000fe20000300000 */
.L_x_161:
[----:B------:R-:W1:Y:S01]  /*72e0*/  S2R R3, SR_CgaCtaId ;  /* 0x0000000000037919 */ /* 0x000e620000008800 */
[----:B------:R-:W-:-:S04]  /*72f0*/  MOV R2, 0x400 ;  /* 0x0000040000027802 */ /* 0x000fc80000000f00 */
[----:B-1----:R-:W-:Y:S02]  /*7300*/  LEA R3, R3, R2, 0x18 ;  /* 0x0000000203037211 */ /* 0x002fe400078ec0ff */
[----:B------:R-:W-:-:S03]  /*7310*/  SHF.L.U32 R2, R0, 0x1f, RZ ;  /* 0x0000001f00027819 */ /* 0x000fc600000006ff */
[----:B------:R-:W-:-:S04]  /*7320*/  VIADD R3, R3, 0x30 ;  /* 0x0000003003037836 */ /* 0x000fc80000000000 */
[C---:B------:R-:W-:Y:S02]  /*7330*/  IMAD R7, R12.reuse, 0x8, R3 ;  /* 0x000000080c077824 */ /* 0x040fe400078e0203 */
[----:B------:R-:W-:Y:S02]  /*7340*/  VIADD R12, R12, 0x1 ;  /* 0x000000010c0c7836 */ /* 0x000fe40000000000 */
[----:B------:R-:W1:Y:S03]  /*7350*/  SYNCS.PHASECHK.TRANS64.TRYWAIT P0, [R7+URZ], R2 ;  /* 0x00000002070075a7 */ /* 0x000e66000800017f */
[----:B------:R-:W-:-:S04]  /*7360*/  ISETP.NE.AND P1, PT, R12, 0x6, PT ;  /* 0x000000060c00780c */ /* 0x000fc80003f25270 */
[----:B------:R-:W-:Y:S02]  /*7370*/  SEL R5, RZ, 0x1, P1 ;  /* 0x00000001ff057807 */ /* 0x000fe40000800000 */
[----:B------:R-:W-:Y:S02]  /*7380*/  SEL R12, R12, RZ, P1 ;  /* 0x000000ff0c0c7207 */ /* 0x000fe40000800000 */
[----:B------:R-:W-:-:S03]  /*7390*/  LOP3.LUT R5, R0, R5, RZ, 0x3c, !PT ;  /* 0x0000000500057212 */ /* 0x000fc600078e3cff */
[----:B------:R-:W-:Y:S01]  /*73a0*/  IMAD R9, R12, 0x8, R3 ;  /* 0x000000080c097824 */ /* 0x000fe200078e0203 */
[----:B------:R-:W-:Y:S01]  /*73b0*/  SHF.L.U32 R4, R5, 0x1f, RZ ;  /* 0x0000001f05047819 */ /* 0x000fe200000006ff */
[----:B-1----:R-:W-:Y:S06]  /*73c0*/  @!P0 BRA `(.L_x_162) ;  /* 0x0000000800308947 */ /* 0x002fec0003800000 */
.L_x_186:
[----:B------:R-:W2:Y:S01]  /*73d0*/  SYNCS.PHASECHK.TRANS64.TRYWAIT P0, [R9+URZ], R4 ;  /* 0x00000004090075a7 */ /* 0x000ea2000800017f */
[----:B------:R-:W-:-:S05]  /*73e0*/  VIADD R0, R12, 0x1 ;  /* 0x000000010c007836 */ /* 0x000fca0000000000 */
[----:B------:R-:W-:-:S04]  /*73f0*/  ISETP.NE.AND P1, PT, R0, 0x6, PT ;  /* 0x000000060000780c */ /* 0x000fc80003f25270 */
[----:B-1----:R-:W-:Y:S02]  /*7400*/  SEL R2, RZ, 0x1, P1 ;  /* 0x00000001ff027807 */ /* 0x002fe40000800000 */
[----:B------:R-:W-:Y:S02]  /*7410*/  SEL R0, R0, RZ, P1 ;  /* 0x000000ff00007207 */ /* 0x000fe40000800000 */
[----:B------:R-:W-:-:S03]  /*7420*/  LOP3.LUT R7, R5, R2, RZ, 0x3c, !PT ;  /* 0x0000000205077212 */ /* 0x000fc600078e3cff */
[----:B------:R-:W-:Y:S01]  /*7430*/  IMAD R6, R0, 0x8, R3 ;  /* 0x0000000800067824 */ /* 0x000fe200078e0203 */
[----:B------:R-:W-:Y:S01]  /*7440*/  SHF.L.U32 R5, R7, 0x1f, RZ ;  /* 0x0000001f07057819 */ /* 0x000fe200000006ff */
[----:B--2---:R-:W-:Y:S06]  /*7450*/  @!P0 BRA `(.L_x_163) ;  /* 0x0000000800208947 */ /* 0x004fec0003800000 */
.L_x_187:
[----:B------:R-:W2:Y:S01]  /*7460*/  SYNCS.PHASECHK.TRANS64.TRYWAIT P0, [R6+URZ], R5 ;  /* 0x00000005060075a7 */ /* 0x000ea2000800017f */
[----:B------:R-:W-:-:S05]  /*7470*/  VIADD R0, R0, 0x1 ;  /* 0x0000000100007836 */ /* 0x000fca0000000000 */
[----:B------:R-:W-:-:S04]  /*7480*/  ISETP.NE.AND P1, PT, R0, 0x6, PT ;  /* 0x000000060000780c */ /* 0x000fc80003f25270 */
[----:B------:R-:W-:Y:S02]  /*7490*/  SEL R2, RZ, 0x1, P1 ;  /* 0x00000001ff027807 */ /* 0x000fe40000800000 */
[----:B------:R-:W-:Y:S02]  /*74a0*/  SEL R0, R0, RZ, P1 ;  /* 0x000000ff00007207 */ /* 0x000fe40000800000 */
[----:B------:R-:W-:-:S03]  /*74b0*/  LOP3.LUT R7, R7, R2, RZ, 0x3c, !PT ;  /* 0x0000000207077212 */ /* 0x000fc600078e3cff */
[----:B-1----:R-:W-:Y:S01]  /*74c0*/  IMAD R9, R0, 0x8, R3 ;  /* 0x0000000800097824 */ /* 0x002fe200078e0203 */
[----:B------:R-:W-:Y:S01]  /*74d0*/  SHF.L.U32 R4, R7, 0x1f, RZ ;  /* 0x0000001f07047819 */ /* 0x000fe200000006ff */
[----:B--2---:R-:W-:Y:S06]  /*74e0*/  @!P0 BRA `(.L_x_164) ;  /* 0x0000000800108947 */ /* 0x004fec0003800000 */
.L_x_188:
        /* <DEDUP_REMOVED lines=9> */
.L_x_189:
[----:B------:R-:W2:Y:S01]  /*7580*/  SYNCS.PHASECHK.TRANS64.TRYWAIT P0, [R6+URZ], R5 ;  /* 0x00000005060075a7 */ /* 0x000ea2000800017f */
[----:B------:R-:W-:-:S05]  /*7590*/  VIADD R0, R0, 0x1 ;  /* 0x0000000100007836 */ /* 0x000fca0000000000 */
[----:B------:R-:W-:-:S04]  /*75a0*/  ISETP.NE.AND P1, PT, R0, 0x6, PT ;  /* 0x000000060000780c */ /* 0x000fc80003f25270 */
[----:B------:R-:W-:Y:S02]  /*75b0*/  SEL R2, RZ, 0x1, P1 ;  /* 0x00000001ff027807 */ /* 0x000fe40000800000 */
[----:B------:R-:W-:Y:S02]  /*75c0*/  SEL R0, R0, RZ, P1 ;  /* 0x000000ff00007207 */ /* 0x000fe40000800000 */
[----:B------:R-:W-:Y:S01]  /*75d0*/  LOP3.LUT R2, R7, R2, RZ, 0x3c, !PT ;  /* 0x0000000207027212 */ /* 0x000fe200078e3cff */
[----:B--2---:R-:W-:Y:S06]  /*75e0*/  @!P0 BRA `(.L_x_166) ;  /* 0x0000000400f88947 */ /* 0x004fec0003800000 */
.L_x_190:
[----:B------:R-:W-:Y:S01]  /*75f0*/  IMAD R3, R0, 0x8, R3 ;  /* 0x0000000800037824 */ /* 0x000fe200078e0203 */
[----:B------:R-:W-:-:S07]  /*7600*/  SHF.L.U32 R0, R2, 0x1f, RZ ;  /* 0x0000001f02007819 */ /* 0x000fce00000006ff */
.L_x_167:
[----:B---3--:R3:W4:Y:S02]  /*7610*/  SYNCS.PHASECHK.TRANS64.TRYWAIT P0, [R3+URZ], R0 ;  /* 0x00000000030075a7 */ /* 0x008724000800017f */
[----:B----4-:R-:W-:Y:S05]  /*7620*/  @!P0 NANOSLEEP.SYNCS 0x989680 ;  /* 0x009896800000895d */ /* 0x010fea0003900000 */
[----:B------:R-:W4:Y:S02]  /*7630*/  @!P0 SYNCS.PHASECHK.TRANS64 P0, [R3+URZ], R0 ;  /* 0x00000000030085a7 */ /* 0x000f24000800007f */
[----:B----4-:R-:W-:Y:S05]  /*7640*/  @!P0 BRA `(.L_x_167) ;  /* 0xfffffffc00f08947 */ /* 0x010fea000383ffff */
.L_x_10:
[----:B------:R-:W-:Y:S05]  /*7650*/  BSYNC B6 ;  /* 0x0000000000067941 */ /* 0x000fea0003800000 */
.L_x_8:
[----:B------:R-:W-:Y:S05]  /*7660*/  EXIT ;  /* 0x000000000000794d */ /* 0x000fea0003800000 */
.L_x_23:
[----:B--2---:R2:W3:Y:S02]  /*7670*/  SYNCS.PHASECHK.TRANS64.TRYWAIT P1, [R3+URZ], R0 ;  /* 0x00000000030075a7 */ /* 0x0044e4000802017f */
[----:B---3--:R-:W-:Y:S05]  /*7680*/  @!P1 NANOSLEEP.SYNCS 0x989680 ;  /* 0x009896800000995d */ /* 0x008fea0003900000 */
[----:B------:R-:W3:Y:S02]  /*7690*/  @!P1 SYNCS.PHASECHK.TRANS64 P1, [R3+URZ], R0 ;  /* 0x00000000030095a7 */ /* 0x000ee4000802007f */
[----:B---3--:R-:W-:Y:S05]  /*76a0*/  @!P1 BRA `(.L_x_23) ;  /* 0xfffffffc00f09947 */ /* 0x008fea000383ffff */
[----:B------:R-:W-:Y:S05]  /*76b0*/  BRA `(.L_x_22) ;  /* 0xffffffa000987947 */ /* 0x000fea000383ffff */
.L_x_28:
[----:B--2---:R-:W-:-:S04]  /*76c0*/  IMAD.U32 R4, RZ, RZ, UR4 ;  /* 0x00000004ff047e24 */ /* 0x004fc8000f8e00ff */
[----:B------:R2:W3:Y:S03]  /*76d0*/  SYNCS.PHASECHK.TRANS64.TRYWAIT P1, [R4+URZ], R3 ;  /* 0x00000003040075a7 */ /* 0x0004e6000802017f */
[----:B---3--:R-:W-:Y:S05]  /*76e0*/  @!P1 NANOSLEEP.SYNCS 0x989680 ;  /* 0x009896800000995d */ /* 0x008fea0003900000 */
[----:B------:R-:W3:Y:S02]  /*76f0*/  @!P1 SYNCS.PHASECHK.TRANS64 P1, [R4+URZ], R3 ;  /* 0x00000003040095a7 */ /* 0x000ee4000802007f */
[----:B---3--:R-:W-:Y:S05]  /*7700*/  @!P1 BRA `(.L_x_28) ;  /* 0xfffffffc00ec9947 */ /* 0x008fea000383ffff */
[----:B------:R-:W-:Y:S05]  /*7710*/  BRA `(.L_x_27) ;  /* 0xffffffa400587947 */ /* 0x000fea000383ffff */
.L_x_50:
[----:B-1----:R-:W-:-:S04]  /*7720*/  IMAD.U32 R4, RZ, RZ, UR51 ;  /* 0x00000033ff047e24 */ /* 0x002fc8000f8e00ff */
[----:B------:R1:W2:Y:S03]  /*7730*/  SYNCS.PHASECHK.TRANS64.TRYWAIT P2, [R4+URZ+0x60], R3 ;  /* 0x00006003040075a7 */ /* 0x0002a6000804017f */
[----:B--2---:R-:W-:Y:S05]  /*7740*/  @!P2 NANOSLEEP.SYNCS 0x989680 ;  /* 0x009896800000a95d */ /* 0x004fea0003900000 */
[----:B------:R-:W2:Y:S02]  /*7750*/  @!P2 SYNCS.PHASECHK.TRANS64 P2, [R4+URZ+0x60], R3 ;  /* 0x000060030400a5a7 */ /* 0x000ea4000804007f */
[----:B--2---:R-:W-:Y:S05]  /*7760*/  @!P2 BRA `(.L_x_50) ;  /* 0xfffffffc00eca947 */ /* 0x004fea000383ffff */
[----:B------:R-:W-:Y:S05]  /*7770*/  BRA `(.L_x_168) ;  /* 0xffffffb000447947 */ /* 0x000fea000383ffff */
.L_x_61:
[----:B-1----:R1:W2:Y:S02]  /*7780*/  SYNCS.PHASECHK.TRANS64.TRYWAIT P3, [R4+URZ+0x60], R5 ;  /* 0x00006005040075a7 */ /* 0x0022a4000806017f */
[----:B--2---:R-:W-:Y:S05]  /*7790*/  @!P3 NANOSLEEP.SYNCS 0x989680 ;  /* 0x009896800000b95d */ /* 0x004fea0003900000 */
[----:B------:R-:W2:Y:S02]  /*77a0*/  @!P3 SYNCS.PHASECHK.TRANS64 P3, [R4+URZ+0x60], R5 ;  /* 0x000060050400b5a7 */ /* 0x000ea4000806007f */
[----:B--2---:R-:W-:Y:S05]  /*77b0*/  @!P3 BRA `(.L_x_61) ;  /* 0xfffffffc00f0b947 */ /* 0x004fea000383ffff */
[----:B------:R-:W-:Y:S05]  /*77c0*/  BRA `(.L_x_169) ;  /* 0xffffffb800007947 */ /* 0x000fea000383ffff */
.L_x_72:
[----:B-1----:R1:W2:Y:S02]  /*77d0*/  SYNCS.PHASECHK.TRANS64.TRYWAIT P5, [R4+URZ+0x60], R5 ;  /* 0x00006005040075a7 */ /* 0x0022a400080a017f */
[----:B--2---:R-:W-:Y:S05]  /*77e0*/  @!P5 NANOSLEEP.SYNCS 0x989680 ;  /* 0x009896800000d95d */ /* 0x004fea0003900000 */
[----:B------:R-:W2:Y:S02]  /*77f0*/  @!P5 SYNCS.PHASECHK.TRANS64 P5, [R4+URZ+0x60], R5 ;  /* 0x000060050400d5a7 */ /* 0x000ea400080a007f */
[----:B--2---:R-:W-:Y:S05]  /*7800*/  @!P5 BRA `(.L_x_72) ;  /* 0xfffffffc00f0d947 */ /* 0x004fea000383ffff */
[----:B------:R-:W-:Y:S05]  /*7810*/  BRA `(.L_x_170) ;  /* 0xffffffbc00b87947 */ /* 0x000fea000383ffff */
.L_x_83:
[----:B-1----:R1:W2:Y:S02]  /*7820*/  SYNCS.PHASECHK.TRANS64.TRYWAIT P3, [R5+URZ+0x60], R4 ;  /* 0x00006004050075a7 */ /* 0x0022a4000806017f */
[----:B--2---:R-:W-:Y:S05]  /*7830*/  @!P3 NANOSLEEP.SYNCS 0x989680 ;  /* 0x009896800000b95d */ /* 0x004fea0003900000 */
[----:B------:R-:W2:Y:S02]  /*7840*/  @!P3 SYNCS.PHASECHK.TRANS64 P3, [R5+URZ+0x60], R4 ;  /* 0x000060040500b5a7 */ /* 0x000ea4000806007f */
[----:B--2---:R-:W-:Y:S05]  /*7850*/  @!P3 BRA `(.L_x_83) ;  /* 0xfffffffc00f0b947 */ /* 0x004fea000383ffff */
[----:B------:R-:W-:Y:S05]  /*7860*/  BRA `(.L_x_171) ;  /* 0xffffffc400647947 */ /* 0x000fea000383ffff */
.L_x_103:
[----:B-1----:R-:W-:-:S04]  /*7870*/  IMAD.U32 R3, RZ, RZ, UR4 ;  /* 0x00000004ff037e24 */ /* 0x002fc8000f8e00ff */
[----:B------:R1:W2:Y:S03]  /*7880*/  SYNCS.PHASECHK.TRANS64.TRYWAIT P0, [R3+URZ+0xa8], R0 ;  /* 0x0000a800030075a7 */ /* 0x0002a6000800017f */
[----:B--2---:R-:W-:Y:S05]  /*7890*/  @!P0 NANOSLEEP.SYNCS 0x989680 ;  /* 0x009896800000895d */ /* 0x004fea0003900000 */
[----:B------:R-:W2:Y:S02]  /*78a0*/  @!P0 SYNCS.PHASECHK.TRANS64 P0, [R3+URZ+0xa8], R0 ;  /* 0x0000a800030085a7 */ /* 0x000ea4000800007f */
[----:B--2---:R-:W-:Y:S05]  /*78b0*/  @!P0 BRA `(.L_x_103) ;  /* 0xfffffffc00ec8947 */ /* 0x004fea000383ffff */
[----:B------:R-:W-:Y:S05]  /*78c0*/  BRA `(.L_x_102) ;  /* 0xffffffd800c07947 */ /* 0x000fea000383ffff */
.L_x_112:
[----:B-1----:R-:W-:-:S04]  /*78d0*/  IMAD.U32 R5, RZ, RZ, UR5 ;  /* 0x00000005ff057e24 */ /* 0x002fc8000f8e00ff */
[----:B------:R1:W2:Y:S03]  /*78e0*/  SYNCS.PHASECHK.TRANS64.TRYWAIT P1, [R5+URZ+0x80], R4 ;  /* 0x00008004050075a7 */ /* 0x0002a6000802017f */
[----:B--2---:R-:W-:Y:S05]  /*78f0*/  @!P1 NANOSLEEP.SYNCS 0x989680 ;  /* 0x009896800000995d */ /* 0x004fea0003900000 */
[----:B------:R-:W2:Y:S02]  /*7900*/  @!P1 SYNCS.PHASECHK.TRANS64 P1, [R5+URZ+0x80], R4 ;  /* 0x00008004050095a7 */ /* 0x000ea4000802007f */
[----:B--2---:R-:W-:Y:S05]  /*7910*/  @!P1 BRA `(.L_x_112) ;  /* 0xfffffffc00ec9947 */ /* 0x004fea000383ffff */
[----:B------:R-:W-:Y:S05]  /*7920*/  BRA `(.L_x_172) ;  /* 0xffffffdc00ac7947 */ /* 0x000fea000383ffff */
.L_x_118:
[----:B-12---:R-:W-:-:S04]  /*7930*/  IMAD.U32 R5, RZ, RZ, UR5 ;  /* 0x00000005ff057e24 */ /* 0x006fc8000f8e00ff */
[----:B------:R1:W2:Y:S03]  /*7940*/  SYNCS.PHASECHK.TRANS64.TRYWAIT P1, [R5+URZ+0x88], R4 ;  /* 0x00008804050075a7 */ /* 0x0002a6000802017f */
[----:B--2---:R-:W-:Y:S05]  /*7950*/  @!P1 NANOSLEEP.SYNCS 0x989680 ;  /* 0x009896800000995d */ /* 0x004fea0003900000 */
[----:B------:R-:W2:Y:S02]  /*7960*/  @!P1 SYNCS.PHASECHK.TRANS64 P1, [R5+URZ+0x88], R4 ;  /* 0x00008804050095a7 */ /* 0x000ea4000802007f */
[----:B--2---:R-:W-:Y:S05]  /*7970*/  @!P1 BRA `(.L_x_118) ;  /* 0xfffffffc00ec9947 */ /* 0x004fea000383ffff */
[----:B------:R-:W-:Y:S05]  /*7980*/  BRA `(.L_x_173) ;  /* 0xffffffdc00f47947 */ /* 0x000fea000383ffff */
.L_x_124:
[----:B-123--:R-:W-:-:S04]  /*7990*/  IMAD.U32 R5, RZ, RZ, UR5 ;  /* 0x00000005ff057e24 */ /* 0x00efc8000f8e00ff */
[----:B------:R1:W2:Y:S03]  /*79a0*/  SYNCS.PHASECHK.TRANS64.TRYWAIT P1, [R5+URZ+0x90], R4 ;  /* 0x00009004050075a7 */ /* 0x0002a6000802017f */
[----:B--2---:R-:W-:Y:S05]  /*79b0*/  @!P1 NANOSLEEP.SYNCS 0x989680 ;  /* 0x009896800000995d */ /* 0x004fea0003900000 */
[----:B------:R-:W2:Y:S02]  /*79c0*/  @!P1 SYNCS.PHASECHK.TRANS64 P1, [R5+URZ+0x90], R4 ;  /* 0x00009004050095a7 */ /* 0x000ea4000802007f */
[----:B--2---:R-:W-:Y:S05]  /*79d0*/  @!P1 BRA `(.L_x_124) ;  /* 0xfffffffc00ec9947 */ /* 0x004fea000383ffff */
[----:B------:R-:W-:Y:S05]  /*79e0*/  BRA `(.L_x_174) ;  /* 0xffffffe000447947 */ /* 0x000fea000383ffff */
.L_x_130:
[----:B-1234-:R-:W-:-:S04]  /*79f0*/  IMAD.U32 R5, RZ, RZ, UR5 ;  /* 0x00000005ff057e24 */ /* 0x01efc8000f8e00ff */
[----:B------:R1:W2:Y:S03]  /*7a00*/  SYNCS.PHASECHK.TRANS64.TRYWAIT P1, [R5+URZ+0x98], R4 ;  /* 0x00009804050075a7 */ /* 0x0002a6000802017f */
[----:B--2---:R-:W-:Y:S05]  /*7a10*/  @!P1 NANOSLEEP.SYNCS 0x989680 ;  /* 0x009896800000995d */ /* 0x004fea0003900000 */
[----:B------:R-:W2:Y:S02]  /*7a20*/  @!P1 SYNCS.PHASECHK.TRANS64 P1, [R5+URZ+0x98], R4 ;  /* 0x00009804050095a7 */ /* 0x000ea4000802007f */
[----:B--2---:R-:W-:Y:S05]  /*7a30*/  @!P1 BRA `(.L_x_130) ;  /* 0xfffffffc00ec9947 */ /* 0x004fea000383ffff */
[----:B------:R-:W-:Y:S05]  /*7a40*/  BRA `(.L_x_175) ;  /* 0xffffffe000947947 */ /* 0x000fea000383ffff */
.L_x_140:
[----:B------:R1:W1:Y:S02]  /*7a50*/  SYNCS.PHASECHK.TRANS64.TRYWAIT P0, [R3+URZ+0x80], R0 ;  /* 0x00008000030075a7 */ /* 0x000264000800017f */
[----:B-1----:R-:W-:Y:S05]  /*7a60*/  @!P0 NANOSLEEP.SYNCS 0x989680 ;  /* 0x009896800000895d */ /* 0x002fea0003900000 */
[----:B------:R-:W1:Y:S02]  /*7a70*/  @!P0 SYNCS.PHASECHK.TRANS64 P0, [R3+URZ+0x80], R0 ;  /* 0x00008000030085a7 */ /* 0x000e64000800007f */
[----:B-1----:R-:W-:Y:S05]  /*7a80*/  @!P0 BRA `(.L_x_140) ;  /* 0xfffffffc00f08947 */ /* 0x002fea000383ffff */
[----:B------:R-:W-:Y:S05]  /*7a90*/  BRA `(.L_x_176) ;  /* 0xffffffe800907947 */ /* 0x000fea000383ffff */
.L_x_142:
[----:B------:R1:W1:Y:S02]  /*7aa0*/  SYNCS.PHASECHK.TRANS64.TRYWAIT P0, [R3+URZ+0x88], R0 ;  /* 0x00008800030075a7 */ /* 0x000264000800017f */
[----:B-1----:R-:W-:Y:S05]  /*7ab0*/  @!P0 NANOSLEEP.SYNCS 0x989680 ;  /* 0x009896800000895d */ /* 0x002fea0003900000 */
[----:B------:R-:W1:Y:S02]  /*7ac0*/  @!P0 SYNCS.PHASECHK.TRANS64 P0, [R3+URZ+0x88], R0 ;  /* 0x00008800030085a7 */ /* 0x000e64000800007f */
[----:B-1----:R-:W-:Y:S05]  /*7ad0*/  @!P0 BRA `(.L_x_142) ;  /* 0xfffffffc00f08947 */ /* 0x002fea000383ffff */
[----:B------:R-:W-:Y:S05]  /*7ae0*/  BRA `(.L_x_177) ;  /* 0xffffffe8008c7947 */ /* 0x000fea000383ffff */
.L_x_144:
[----:B------:R1:W1:Y:S02]  /*7af0*/  SYNCS.PHASECHK.TRANS64.TRYWAIT P0, [R3+URZ+0x90], R0 ;  /* 0x00009000030075a7 */ /* 0x000264000800017f */
[----:B-1----:R-:W-:Y:S05]  /*7b00*/  @!P0 NANOSLEEP.SYNCS 0x989680 ;  /* 0x009896800000895d */ /* 0x002fea0003900000 */
[----:B------:R-:W1:Y:S02]  /*7b10*/  @!P0 SYNCS.PHASECHK.TRANS64 P0, [R3+URZ+0x90], R0 ;  /* 0x00009000030085a7 */ /* 0x000e64000800007f */
[----:B-1----:R-:W-:Y:S05]  /*7b20*/  @!P0 BRA `(.L_x_144) ;  /* 0xfffffffc00f08947 */ /* 0x002fea000383ffff */
[----:B------:R-:W-:Y:S05]  /*7b30*/  BRA `(.L_x_178) ;  /* 0xffffffe800887947 */ /* 0x000fea000383ffff */
.L_x_148:
[----:B------:R-:W-:Y:S01]  /*7b40*/  BSSY B1, `(.L_x_179) ;  /* 0x0000006000017945 */ /* 0x000fe20003800000 */
[----:B------:R-:W-:-:S07]  /*7b50*/  IMAD.MOV.U32 R15, RZ, RZ, -0x1 ;  /* 0xffffffffff0f7424 */ /* 0x000fce00078e00ff */
[----:B------:R-:W-:Y:S05]  /*7b60*/  WARPSYNC.COLLECTIVE R15, `(.L_x_180) ;  /* 0x000000000f0c7348 */ /* 0x000fea0003c00000 */
[----:B------:R-:W-:Y:S02]  /*7b70*/  ELECT P6, UR62, PT ;  /* 0x00000000003e782f */ /* 0x000fe400038c0000 */
[----:B------:R-:W-:Y:S01]  /*7b80*/  MOV R14, UR62 ;  /* 0x0000003e000e7c02 */ /* 0x000fe20008000f00 */
[----:B------:R-:W-:Y:S10]  /*7b90*/  ENDCOLLECTIVE ;  /* 0x000000000000791b */ /* 0x000ff40003800000 */
.L_x_180:
[----:B------:R-:W-:Y:S05]  /*7ba0*/  BSYNC B1 ;  /* 0x0000000000017941 */ /* 0x000fea0003800000 */
.L_x_179:
[----:B------:R-:W-:Y:S05]  /*7bb0*/  BRA `(.L_x_181) ;  /* 0xffffffec00007947 */ /* 0x000fea000383ffff */
.L_x_151:
[----:B--2---:R2:W3:Y:S02]  /*7bc0*/  SYNCS.PHASECHK.TRANS64.TRYWAIT P1, [R15+URZ+0x30], R8 ;  /* 0x000030080f0075a7 */ /* 0x0044e4000802017f */
[----:B---3--:R-:W-:Y:S05]  /*7bd0*/  @!P1 NANOSLEEP.SYNCS 0x989680 ;  /* 0x009896800000995d */ /* 0x008fea0003900000 */
[----:B------:R-:W3:Y:S02]  /*7be0*/  @!P1 SYNCS.PHASECHK.TRANS64 P1, [R15+URZ+0x30], R8 ;  /* 0x000030080f0095a7 */ /* 0x000ee4000802007f */
[----:B---3--:R-:W-:Y:S05]  /*7bf0*/  @!P1 BRA `(.L_x_151) ;  /* 0xfffffffc00f09947 */ /* 0x008fea000383ffff */
[----:B------:R-:W-:Y:S05]  /*7c00*/  BRA `(.L_x_182) ;  /* 0xffffffec00347947 */ /* 0x000fea000383ffff */
.L_x_160:
[----:B------:R-:W-:Y:S01]  /*7c10*/  BSSY B0, `(.L_x_183) ;  /* 0x0000006000007945 */ /* 0x000fe20003800000 */
[----:B------:R-:W-:-:S07]  /*7c20*/  IMAD.MOV.U32 R15, RZ, RZ, -0x1 ;  /* 0xffffffffff0f7424 */ /* 0x000fce00078e00ff */
[----:B------:R-:W-:Y:S05]  /*7c30*/  WARPSYNC.COLLECTIVE R15, `(.L_x_184) ;  /* 0x000000000f0c7348 */ /* 0x000fea0003c00000 */
[----:B------:R-:W-:Y:S02]  /*7c40*/  ELECT P6, UR62, PT ;  /* 0x00000000003e782f */ /* 0x000fe400038c0000 */
[----:B------:R-:W-:Y:S01]  /*7c50*/  MOV R14, UR62 ;  /* 0x0000003e000e7c02 */ /* 0x000fe20008000f00 */
[----:B------:R-:W-:Y:S10]  /*7c60*/  ENDCOLLECTIVE ;  /* 0x000000000000791b */ /* 0x000ff40003800000 */
.L_x_184:
[----:B------:R-:W-:Y:S05]  /*7c70*/  BSYNC B0 ;  /* 0x0000000000007941 */ /* 0x000fea0003800000 */
.L_x_183:
[----:B------:R-:W-:Y:S05]  /*7c80*/  BRA `(.L_x_185) ;  /* 0xfffffff400807947 */ /* 0x000fea000383ffff */
.L_x_162:
[----:B-1----:R1:W2:Y:S02]  /*7c90*/  SYNCS.PHASECHK.TRANS64.TRYWAIT P0, [R7+URZ], R2 ;  /* 0x00000002070075a7 */ /* 0x0022a4000800017f */
[----:B--2---:R-:W-:Y:S05]  /*7ca0*/  @!P0 NANOSLEEP.SYNCS 0x989680 ;  /* 0x009896800000895d */ /* 0x004fea0003900000 */
[----:B------:R-:W2:Y:S02]  /*7cb0*/  @!P0 SYNCS.PHASECHK.TRANS64 P0, [R7+URZ], R2 ;  /* 0x00000002070085a7 */ /* 0x000ea4000800007f */
[----:B--2---:R-:W-:Y:S05]  /*7cc0*/  @!P0 BRA `(.L_x_162) ;  /* 0xfffffffc00f08947 */ /* 0x004fea000383ffff */
[----:B------:R-:W-:Y:S05]  /*7cd0*/  BRA `(.L_x_186) ;  /* 0xfffffff400bc7947 */ /* 0x000fea000383ffff */
.L_x_163:
[----:B-1----:R1:W2:Y:S02]  /*7ce0*/  SYNCS.PHASECHK.TRANS64.TRYWAIT P0, [R9+URZ], R4 ;  /* 0x00000004090075a7 */ /* 0x0022a4000800017f */
[----:B--2---:R-:W-:Y:S05]  /*7cf0*/  @!P0 NANOSLEEP.SYNCS 0x989680 ;  /* 0x009896800000895d */ /* 0x004fea0003900000 */
[----:B------:R-:W2:Y:S02]  /*7d00*/  @!P0 SYNCS.PHASECHK.TRANS64 P0, [R9+URZ], R4 ;  /* 0x00000004090085a7 */ /* 0x000ea4000800007f */
[----:B--2---:R-:W-:Y:S05]  /*7d10*/  @!P0 BRA `(.L_x_163) ;  /* 0xfffffffc00f08947 */ /* 0x004fea000383ffff */
[----:B------:R-:W-:Y:S05]  /*7d20*/  BRA `(.L_x_187) ;  /* 0xfffffff400cc7947 */ /* 0x000fea000383ffff */
.L_x_164:
[----:B-1----:R1:W2:Y:S02]  /*7d30*/  SYNCS.PHASECHK.TRANS64.TRYWAIT P0, [R6+URZ], R5 ;  /* 0x00000005060075a7 */ /* 0x0022a4000800017f */
[----:B--2---:R-:W-:Y:S05]  /*7d40*/  @!P0 NANOSLEEP.SYNCS 0x989680 ;  /* 0x009896800000895d */ /* 0x004fea0003900000 */
[----:B------:R-:W2:Y:S02]  /*7d50*/  @!P0 SYNCS.PHASECHK.TRANS64 P0, [R6+URZ], R5 ;  /* 0x00000005060085a7 */ /* 0x000ea4000800007f */
[----:B--2---:R-:W-:Y:S05]  /*7d60*/  @!P0 BRA `(.L_x_164) ;  /* 0xfffffffc00f08947 */ /* 0x004fea000383ffff */
[----:B------:R-:W-:Y:S05]  /*7d70*/  BRA `(.L_x_188) ;  /* 0xfffffff400dc7947 */ /* 0x000fea000383ffff */
.L_x_165:
[----:B-1----:R1:W2:Y:S02]  /*7d80*/  SYNCS.PHASECHK.TRANS64.TRYWAIT P0, [R9+URZ], R4 ;  /* 0x00000004090075a7 */ /* 0x0022a4000800017f */
[----:B--2---:R-:W-:Y:S05]  /*7d90*/  @!P0 NANOSLEEP.SYNCS 0x989680 ;  /* 0x009896800000895d */ /* 0x004fea0003900000 */
[----:B------:R-:W2:Y:S02]  /*7da0*/  @!P0 SYNCS.PHASECHK.TRANS64 P0, [R9+URZ], R4 ;  /* 0x00000004090085a7 */ /* 0x000ea4000800007f */
[----:B--2---:R-:W-:Y:S05]  /*7db0*/  @!P0 BRA `(.L_x_165) ;  /* 0xfffffffc00f08947 */ /* 0x004fea000383ffff */
[----:B------:R-:W-:Y:S05]  /*7dc0*/  BRA `(.L_x_189) ;  /* 0xfffffff400ec7947 */ /* 0x000fea000383ffff */
.L_x_166:
[----:B--2---:R2:W3:Y:S02]  /*7dd0*/  SYNCS.PHASECHK.TRANS64.TRYWAIT P0, [R6+URZ], R5 ;  /* 0x00000005060075a7 */ /* 0x0044e4000800017f */
[----:B---3--:R-:W-:Y:S05]  /*7de0*/  @!P0 NANOSLEEP.SYNCS 0x989680 ;  /* 0x009896800000895d */ /* 0x008fea0003900000 */
[----:B------:R-:W3:Y:S02]  /*7df0*/  @!P0 SYNCS.PHASECHK.TRANS64 P0, [R6+URZ], R5 ;  /* 0x00000005060085a7 */ /* 0x000ee4000800007f */
[----:B---3--:R-:W-:Y:S05]  /*7e00*/  @!P0 BRA `(.L_x_166) ;  /* 0xfffffffc00f08947 */ /* 0x008fea000383ffff */
[----:B------:R-:W-:Y:S05]  /*7e10*/  BRA `(.L_x_190) ;  /* 0xfffffff400f47947 */ /* 0x000fea000383ffff */
.L_x_191:
[----:B------:R-:W-:-:S00]  /*7e20*/  BRA `(.L_x_191) ;  /* 0xfffffffc00fc7947 */ /* 0x000fc0000383ffff */
[----:B------:R-:W-:-:S00]  /*7e30*/  NOP ;  /* 0x0000000000007918 */ /* 0x000fc00000000000 */
        /* <DEDUP_REMOVED lines=12> */
.L_x_192:


//--------------------- .nv.global.init           --------------------------
	.section	.nv.global.init,"aw",@progbits
.nv.global.init:
	.type		$str$22,@object
	.size		$str$22,($str$26 - $str$22)
$str$22:
        /*0000*/ 	.byte	0x6b, 0x5f, 0x74, 0x69, 0x6c, 0x65, 0x5f, 0x63, 0x6f, 0x75, 0x6e, 0x74, 0x20, 0x3e, 0x3d, 0x20
        /*0010*/ 	.byte	0x31, 0x00
	.type		$str$26,@object
	.size		$str$26,($str$27 - $str$26)
$str$26:
        /*0012*/ 	.byte	0x28, 0x61, 0x64, 0x64, 0x72, 0x65, 0x73, 0x73, 0x20, 0x26, 0x20, 0x6d, 0x61, 0x73, 0x6b, 0x29
        /*0022*/ 	.byte	0x20, 0x3d, 0x3d, 0x20, 0x30, 0x00
	.type		$str$27,@object
	.size		$str$27,($str$23 - $str$27)
$str$27:
        /*0028*/ 	.byte	0x2f, 0x74, 0x6d, 0x70, 0x2f, 0x63, 0x75, 0x74, 0x6c, 0x61, 0x73, 0x73, 0x5f, 0x73, 0x77, 0x65
        /*0038*/ 	.byte	0x65, 0x70, 0x5f, 0x73, 0x72, 0x63, 0x2f, 0x69, 0x6e, 0x63, 0x6c, 0x75, 0x64, 0x65, 0x2f, 0x63
        /*0048*/ 	.byte	0x75, 0x74, 0x65, 0x2f, 0x70, 0x6f, 0x69, 0x6e, 0x74, 0x65, 0x72, 0x5f, 0x66, 0x6c, 0x61, 0x67
        /*0058*/ 	.byte	0x67, 0x65, 0x64, 0x2e, 0x68, 0x70, 0x70, 0x00
	.type		$str$23,@object
	.size		$str$23,(__unnamed_2 - $str$23)
$str$23:
        /*0060*/ 	.byte	0x2f, 0x74, 0x6d, 0x70, 0x2f, 0x63, 0x75, 0x74, 0x6c, 0x61, 0x73, 0x73, 0x5f, 0x73, 0x77, 0x65
        /*0070*/ 	.byte	0x65, 0x70, 0x5f, 0x73, 0x72, 0x63, 0x2f, 0x69, 0x6e, 0x63, 0x6c, 0x75, 0x64, 0x65, 0x2f, 0x63
        /*0080*/ 	.byte	0x75, 0x74, 0x6c, 0x61, 0x73, 0x73, 0x2f, 0x67, 0x65, 0x6d, 0x6d, 0x2f, 0x63, 0x6f, 0x6c, 0x6c
        /*0090*/ 	.byte	0x65, 0x63, 0x74, 0x69, 0x76, 0x65, 0x2f, 0x73, 0x6d, 0x39, 0x30, 0x5f, 0x6d, 0x6d, 0x61, 0x5f
        /*00a0*/ 	.byte	0x74, 0x6d, 0x61, 0x5f, 0x67, 0x6d, 0x6d, 0x61, 0x5f, 0x73, 0x73, 0x5f, 0x77, 0x61, 0x72, 0x70
        /*00b0*/ 	.byte	0x73, 0x70, 0x65, 0x63, 0x69, 0x61, 0x6c, 0x69, 0x7a, 0x65, 0x64, 0x2e, 0x68, 0x70, 0x70, 0x00
	.type		__unnamed_2,@object
	.size		__unnamed_2,(__unnamed_1 - __unnamed_2)
__unnamed_2:
        /*00c0*/ 	.byte	0x61, 0x75, 0x74, 0x6f, 0x20, 0x63, 0x75, 0x74, 0x65, 0x3a, 0x3a, 0x61, 0x73, 0x5f, 0x70, 0x6f
        /* <DEDUP_REMOVED lines=27> */
        /*0280*/ 	.byte	0x3c, 0x34, 0x30, 0x39, 0x36, 0x3e, 0x3e, 0x3e, 0x3e, 0x3e, 0x5d, 0x00
	.type		__unnamed_1,@object
	.size		__unnamed_1,(.L_0 - __unnamed_1)
__unnamed_1:
        /* <DEDUP_REMOVED lines=181> */
        /*0ddc*/ 	.byte	0x69, 0x74, 0x79, 0x5d, 0x00
.L_0:


//--------------------- .nv.shared._ZN7cutlass13device_kernelINS_4gemm6kernel13GemmUniversalIN4cute5tupleIJiiiiEEENS1_10collective13CollectiveMmaINS1_34MainloopSm90TmaGmmaWarpSpecializedILi6ENS5_IJNS4_1CILi1EEESB_SB_EEENS1_35KernelTmaWarpSpecializedCooperativeEEENS5_IJNSA_ILi128EEESF_NSA_ILi64EEEEEENS_10bfloat16_tENS5_IJlSB_lEEESI_SJ_NS4_8TiledMMAINS4_8MMA_AtomIJNS4_4SM904GMMA28MMA_64x128x16_F32BF16BF16_SSILNSN_5MajorE0ELSP_0ELNSN_7ScaleInE1ELSQ_1EEEEEENS4_6LayoutINS5_IJNSA_ILi2EEESB_SB_EEENS5_IJSB_NSA_ILi0EEESW_EEEEENS5_IJNS4_10UnderscoreESZ_SZ_EEEEENS4_13SM90_TMA_LOADENS4_14ComposedLayoutINS4_7SwizzleILi3ELi4ELi3EEENS4_18smem_ptr_flag_bitsILi16EEENST_INS5_IJNSA_ILi8EEESG_EEENS5_IJSG_SB_EEEEEEEvNS4_8identityES12_S1C_vS1D_EENS_8epilogue10collective18CollectiveEpilogueINS1F_22Sm90TmaWarpSpecializedILi4ELi2ELi16ELb1ELb0EEEJSH_NS5_IJSF_NSA_ILi32EEEEEESI_SJ_SI_SJ_NS1F_6fusion15FusionCallbacksIS1J_NS1M_13LinCombEltActINS1F_6thread4ReLuESI_fSI_fLNS_15FloatRoundStyleE2EEESH_S1L_JEEES12_NS13_INS14_ILi2ELi4ELi3EEES17_NST_INS5_IJS18_S1K_EEENS5_IJS1K_SB_EEEEEEENS4_17SM75_U32x4_LDSM_NENS4_14SM90_TMA_STOREES1Y_NS4_17SM90_U32x4_STSM_NENS4_9Copy_AtomIJS21_NS_6half_tEEEEvEEEvvEEEEvNT_6ParamsE --------------------------
	.section	.nv.shared._ZN7cutlass13device_kernelINS_4gemm6kernel13GemmUniversalIN4cute5tupleIJiiiiEEENS1_10collective13CollectiveMmaINS1_34MainloopSm90TmaGmmaWarpSpecializedILi6ENS5_IJNS4_1CILi1EEESB_SB_EEENS1_35KernelTmaWarpSpecializedCooperativeEEENS5_IJNSA_ILi128EEESF_NSA_ILi64EEEEEENS_10bfloat16_tENS5_IJlSB_lEEESI_SJ_NS4_8TiledMMAINS4_8MMA_AtomIJNS4_4SM904GMMA28MMA_64x128x16_F32BF16BF16_SSILNSN_5MajorE0ELSP_0ELNSN_7ScaleInE1ELSQ_1EEEEEENS4_6LayoutINS5_IJNSA_ILi2EEESB_SB_EEENS5_IJSB_NSA_ILi0EEESW_EEEEENS5_IJNS4_10UnderscoreESZ_SZ_EEEEENS4_13SM90_TMA_LOADENS4_14ComposedLayoutINS4_7SwizzleILi3ELi4ELi3EEENS4_18smem_ptr_flag_bitsILi16EEENST_INS5_IJNSA_ILi8EEESG_EEENS5_IJSG_SB_EEEEEEEvNS4_8identityES12_S1C_vS1D_EENS_8epilogue10collective18CollectiveEpilogueINS1F_22Sm90TmaWarpSpecializedILi4ELi2ELi16ELb1ELb0EEEJSH_NS5_IJSF_NSA_ILi32EEEEEESI_SJ_SI_SJ_NS1F_6fusion15FusionCallbacksIS1J_NS1M_13LinCombEltActINS1F_6thread4ReLuESI_fSI_fLNS_15FloatRoundStyleE2EEESH_S1L_JEEES12_NS13_INS14_ILi2ELi4ELi3EEES17_NST_INS5_IJS18_S1K_EEENS5_IJS1K_SB_EEEEEEENS4_17SM75_U32x4_LDSM_NENS4_14SM90_TMA_STOREES1Y_NS4_17SM90_U32x4_STSM_NENS4_9Copy_AtomIJS21_NS_6half_tEEEEvEEEvvEEEEvNT_6ParamsE,"aw",@nobits
	.sectionflags	@""
	.align	16
	.zero		1024


//--------------------- .nv.shared.reserved.0     --------------------------
	.section	.nv.shared.reserved.0,"aw",@nobits
	.weak		__nv_reservedSMEM_offset_0_alias
	.size		__nv_reservedSMEM_offset_0_alias, 0, 0
	.other		__nv_reservedSMEM_offset_0_alias,@"STO_CUDA_RESERVED_SHARED STV_DEFAULT"
__nv_reservedSMEM_offset_0_alias:
	.zero		0


//--------------------- .nv.global                --------------------------
	.section	.nv.global,"aw",@nobits
.nv.global:
	.type		_ZN39_INTERNAL_29a3abfa_4_k_cu_697f2fa9_27854cute1_E,@object
	.size		_ZN39_INTERNAL_29a3abfa_4_k_cu_697f2fa9_27854cute1_E,(_ZN39_INTERNAL_29a3abfa_4_k_cu_697f2fa9_27854cuda3std3__45__cpo6cbeginE - _ZN39_INTERNAL_29a3abfa_4_k_cu_697f2fa9_27854cute1_E)
_ZN39_INTERNAL_29a3abfa_4_k_cu_697f2fa9_27854cute1_E:
	.zero		1
	.type		_ZN39_INTERNAL_29a3abfa_4_k_cu_697f2fa9_27854cuda3std3__45__cpo6cbeginE,@object
	.size		_ZN39_INTERNAL_29a3abfa_4_k_cu_697f2fa9_27854cuda3std3__45__cpo6cbeginE,(_ZN39_INTERNAL_29a3abfa_4_k_cu_697f2fa9_27854cuda3std3__48in_placeE - _ZN39_INTERNAL_29a3abfa_4_k_cu_697f2fa9_27854cuda3std3__45__cpo6cbeginE)
_ZN39_INTERNAL_29a3abfa_4_k_cu_697f2fa9_27854cuda3std3__45__cpo6cbeginE:
	.zero		1
	.type		_ZN39_INTERNAL_29a3abfa_4_k_cu_697f2fa9_27854cuda3std3__48in_placeE,@object
	.size		_ZN39_INTERNAL_29a3abfa_4_k_cu_697f2fa9_27854cuda3std3__48in_placeE,(_ZN39_INTERNAL_29a3abfa_4_k_cu_697f2fa9_27854cuda3std6ranges3__45__cpo9iter_moveE - _ZN39_INTERNAL_29a3abfa_4_k_cu_697f2fa9_27854cuda3std3__48in_placeE)
_ZN39_INTERNAL_29a3abfa_4_k_cu_697f2fa9_27854cuda3std3__48in_placeE:
	.zero		1
	.type		_ZN39_INTERNAL_29a3abfa_4_k_cu_697f2fa9_27854cuda3std6ranges3__45__cpo9iter_moveE,@object
	.size		_ZN39_INTERNAL_29a3abfa_4_k_cu_697f2fa9_27854cuda3std6ranges3__45__cpo9iter_moveE,(_ZN39_INTERNAL_29a3abfa_4_k_cu_697f2fa9_27854cuda3std3__45__cpo5beginE - _ZN39_INTERNAL_29a3abfa_4_k_cu_697f2fa9_27854cuda3std6ranges3__45__cpo9iter_moveE)
_ZN39_INTERNAL_29a3abfa_4_k_cu_697f2fa9_27854cuda3std6ranges3__45__cpo9iter_moveE:
	.zero		1
	.type		_ZN39_INTERNAL_29a3abfa_4_k_cu_697f2fa9_27854cuda3std3__45__cpo5beginE,@object
	.size		_ZN39_INTERNAL_29a3abfa_4_k_cu_697f2fa9_27854cuda3std3__45__cpo5beginE,(_ZN39_INTERNAL_29a3abfa_4_k_cu_697f2fa9_27854cuda3std3__441_GLOBAL__N__29a3abfa_4_k_cu_697f2fa9_27856ignoreE - _ZN39_INTERNAL_29a3abfa_4_k_cu_697f2fa9_27854cuda3std3__45__cpo5beginE)
_ZN39_INTERNAL_29a3abfa_4_k_cu_697f2fa9_27854cuda3std3__45__cpo5beginE:
	.zero		1
	.type		_ZN39_INTERNAL_29a3abfa_4_k_cu_697f2fa9_27854cuda3std3__441_GLOBAL__N__29a3abfa_4_k_cu_697f2fa9_27856ignoreE,@object
	.size		_ZN39_INTERNAL_29a3abfa_4_k_cu_697f2fa9_27854cuda3std3__441_GLOBAL__N__29a3abfa_4_k_cu_697f2fa9_27856ignoreE,(_ZN39_INTERNAL_29a3abfa_4_k_cu_697f2fa9_27854cute7productE - _ZN39_INTERNAL_29a3abfa_4_k_cu_697f2fa9_27854cuda3std3__441_GLOBAL__N__29a3abfa_4_k_cu_697f2fa9_27856ignoreE)
_ZN39_INTERNAL_29a3abfa_4_k_cu_697f2fa9_27854cuda3std3__441_GLOBAL__N__29a3abfa_4_k_cu_697f2fa9_27856ignoreE:
	.zero		1
	.type		_ZN39_INTERNAL_29a3abfa_4_k_cu_697f2fa9_27854cute7productE,@object
	.size		_ZN39_INTERNAL_29a3abfa_4_k_cu_697f2fa9_27854cute7productE,(_ZN39_INTERNAL_29a3abfa_4_k_cu_697f2fa9_27854cuda3std3__45__cpo3endE - _ZN39_INTERNAL_29a3abfa_4_k_cu_697f2fa9_27854cute7productE)
_ZN39_INTERNAL_29a3abfa_4_k_cu_697f2fa9_27854cute7productE:
	.zero		1
	.type		_ZN39_INTERNAL_29a3abfa_4_k_cu_697f2fa9_27854cuda3std3__45__cpo3endE,@object
	.size		_ZN39_INTERNAL_29a3abfa_4_k_cu_697f2fa9_27854cuda3std3__45__cpo3endE,(_ZN39_INTERNAL_29a3abfa_4_k_cu_697f2fa9_27854cuda3std3__419piecewise_constructE - _ZN39_INTERNAL_29a3abfa_4_k_cu_697f2fa9_27854cuda3std3__45__cpo3endE)
_ZN39_INTERNAL_29a3abfa_4_k_cu_697f2fa9_27854cuda3std3__45__cpo3endE:
	.zero		1
	.type		_ZN39_INTERNAL_29a3abfa_4_k_cu_697f2fa9_27854cuda3std3__419piecewise_constructE,@object
	.size		_ZN39_INTERNAL_29a3abfa_4_k_cu_697f2fa9_27854cuda3std3__419piecewise_constructE,(_ZN39_INTERNAL_29a3abfa_4_k_cu_697f2fa9_27854cuda3std3__45__cpo4cendE - _ZN39_INTERNAL_29a3abfa_4_k_cu_697f2fa9_27854cuda3std3__419piecewise_constructE)
_ZN39_INTERNAL_29a3abfa_4_k_cu_697f2fa9_27854cuda3std3__419piecewise_constructE:
	.zero		1
	.type		_ZN39_INTERNAL_29a3abfa_4_k_cu_697f2fa9_27854cuda3std3__45__cpo4cendE,@object
	.size		_ZN39_INTERNAL_29a3abfa_4_k_cu_697f2fa9_27854cuda3std3__45__cpo4cendE,(_ZN39_INTERNAL_29a3abfa_4_k_cu_697f2fa9_27854cuda3std6ranges3__45__cpo4swapE - _ZN39_INTERNAL_29a3abfa_4_k_cu_697f2fa9_27854cuda3std3__45__cpo4cendE)
_ZN39_INTERNAL_29a3abfa_4_k_cu_697f2fa9_27854cuda3std3__45__cpo4cendE:
	.zero		1
	.type		_ZN39_INTERNAL_29a3abfa_4_k_cu_697f2fa9_27854cuda3std6ranges3__45__cpo4swapE,@object
	.size		_ZN39_INTERNAL_29a3abfa_4_k_cu_697f2fa9_27854cuda3std6ranges3__45__cpo4swapE,(.L_9 - _ZN39_INTERNAL_29a3abfa_4_k_cu_697f2fa9_27854cuda3std6ranges3__45__cpo4swapE)
_ZN39_INTERNAL_29a3abfa_4_k_cu_697f2fa9_27854cuda3std6ranges3__45__cpo4swapE:
	.zero		1
.L_9:


//--------------------- .nv.constant0._ZN7cutlass13device_kernelINS_4gemm6kernel13GemmUniversalIN4cute5tupleIJiiiiEEENS1_10collective13CollectiveMmaINS1_34MainloopSm90TmaGmmaWarpSpecializedILi6ENS5_IJNS4_1CILi1EEESB_SB_EEENS1_35KernelTmaWarpSpecializedCooperativeEEENS5_IJNSA_ILi128EEESF_NSA_ILi64EEEEEENS_10bfloat16_tENS5_IJlSB_lEEESI_SJ_NS4_8TiledMMAINS4_8MMA_AtomIJNS4_4SM904GMMA28MMA_64x128x16_F32BF16BF16_SSILNSN_5MajorE0ELSP_0ELNSN_7ScaleInE1ELSQ_1EEEEEENS4_6LayoutINS5_IJNSA_ILi2EEESB_SB_EEENS5_IJSB_NSA_ILi0EEESW_EEEEENS5_IJNS4_10UnderscoreESZ_SZ_EEEEENS4_13SM90_TMA_LOADENS4_14ComposedLayoutINS4_7SwizzleILi3ELi4ELi3EEENS4_18smem_ptr_flag_bitsILi16EEENST_INS5_IJNSA_ILi8EEESG_EEENS5_IJSG_SB_EEEEEEEvNS4_8identityES12_S1C_vS1D_EENS_8epilogue10collective18CollectiveEpilogueINS1F_22Sm90TmaWarpSpecializedILi4ELi2ELi16ELb1ELb0EEEJSH_NS5_IJSF_NSA_ILi32EEEEEESI_SJ_SI_SJ_NS1F_6fusion15FusionCallbacksIS1J_NS1M_13LinCombEltActINS1F_6thread4ReLuESI_fSI_fLNS_15FloatRoundStyleE2EEESH_S1L_JEEES12_NS13_INS14_ILi2ELi4ELi3EEES17_NST_INS5_IJS18_S1K_EEENS5_IJS1K_SB_EEEEEEENS4_17SM75_U32x4_LDSM_NENS4_14SM90_TMA_STOREES1Y_NS4_17SM90_U32x4_STSM_NENS4_9Copy_AtomIJS21_NS_6half_tEEEEvEEEvvEEEEvNT_6ParamsE --------------------------
	.section	.nv.constant0._ZN7cutlass13device_kernelINS_4gemm6kernel13GemmUniversalIN4cute5tupleIJiiiiEEENS1_10collective13CollectiveMmaINS1_34MainloopSm90TmaGmmaWarpSpecializedILi6ENS5_IJNS4_1CILi1EEESB_SB_EEENS1_35KernelTmaWarpSpecializedCooperativeEEENS5_IJNSA_ILi128EEESF_NSA_ILi64EEEEEENS_10bfloat16_tENS5_IJlSB_lEEESI_SJ_NS4_8TiledMMAINS4_8MMA_AtomIJNS4_4SM904GMMA28MMA_64x128x16_F32BF16BF16_SSILNSN_5MajorE0ELSP_0ELNSN_7ScaleInE1ELSQ_1EEEEEENS4_6LayoutINS5_IJNSA_ILi2EEESB_SB_EEENS5_IJSB_NSA_ILi0EEESW_EEEEENS5_IJNS4_10UnderscoreESZ_SZ_EEEEENS4_13SM90_TMA_LOADENS4_14ComposedLayoutINS4_7SwizzleILi3ELi4ELi3EEENS4_18smem_ptr_flag_bitsILi16EEENST_INS5_IJNSA_ILi8EEESG_EEENS5_IJSG_SB_EEEEEEEvNS4_8identityES12_S1C_vS1D_EENS_8epilogue10collective18CollectiveEpilogueINS1F_22Sm90TmaWarpSpecializedILi4ELi2ELi16ELb1ELb0EEEJSH_NS5_IJSF_NSA_ILi32EEEEEESI_SJ_SI_SJ_NS1F_6fusion15FusionCallbacksIS1J_NS1M_13LinCombEltActINS1F_6thread4ReLuESI_fSI_fLNS_15FloatRoundStyleE2EEESH_S1L_JEEES12_NS13_INS14_ILi2ELi4ELi3EEES17_NST_INS5_IJS18_S1K_EEENS5_IJS1K_SB_EEEEEEENS4_17SM75_U32x4_LDSM_NENS4_14SM90_TMA_STOREES1Y_NS4_17SM90_U32x4_STSM_NENS4_9Copy_AtomIJS21_NS_6half_tEEEEvEEEvvEEEEvNT_6ParamsE,"a",@progbits
	.sectionflags	@""
	.align	4
.nv.constant0._ZN7cutlass13device_kernelINS_4gemm6kernel13GemmUniversalIN4cute5tupleIJiiiiEEENS1_10collective13CollectiveMmaINS1_34MainloopSm90TmaGmmaWarpSpecializedILi6ENS5_IJNS4_1CILi1EEESB_SB_EEENS1_35KernelTmaWarpSpecializedCooperativeEEENS5_IJNSA_ILi128EEESF_NSA_ILi64EEEEEENS_10bfloat16_tENS5_IJlSB_lEEESI_SJ_NS4_8TiledMMAINS4_8MMA_AtomIJNS4_4SM904GMMA28MMA_64x128x16_F32BF16BF16_SSILNSN_5MajorE0ELSP_0ELNSN_7ScaleInE1ELSQ_1EEEEEENS4_6LayoutINS5_IJNSA_ILi2EEESB_SB_EEENS5_IJSB_NSA_ILi0EEESW_EEEEENS5_IJNS4_10UnderscoreESZ_SZ_EEEEENS4_13SM90_TMA_LOADENS4_14ComposedLayoutINS4_7SwizzleILi3ELi4ELi3EEENS4_18smem_ptr_flag_bitsILi16EEENST_INS5_IJNSA_ILi8EEESG_EEENS5_IJSG_SB_EEEEEEEvNS4_8identityES12_S1C_vS1D_EENS_8epilogue10collective18CollectiveEpilogueINS1F_22Sm90TmaWarpSpecializedILi4ELi2ELi16ELb1ELb0EEEJSH_NS5_IJSF_NSA_ILi32EEEEEESI_SJ_SI_SJ_NS1F_6fusion15FusionCallbacksIS1J_NS1M_13LinCombEltActINS1F_6thread4ReLuESI_fSI_fLNS_15FloatRoundStyleE2EEESH_S1L_JEEES12_NS13_INS14_ILi2ELi4ELi3EEES17_NST_INS5_IJS18_S1K_EEENS5_IJS1K_SB_EEEEEEENS4_17SM75_U32x4_LDSM_NENS4_14SM90_TMA_STOREES1Y_NS4_17SM90_U32x4_STSM_NENS4_9Copy_AtomIJS21_NS_6half_tEEEEvEEEvvEEEEvNT_6ParamsE:
	.zero		2432


//--------------------- SYMBOLS --------------------------

	.type		.nv.reservedSmem.offset0,@object
	.size		.nv.reservedSmem.offset0,0x4
	.type		__assertfail,@function
